	.headerflags	@"EF_CUDA_TEXMODE_UNIFIED EF_CUDA_64BIT_ADDRESS EF_CUDA_SM89 EF_CUDA_VIRTUAL_SM(EF_CUDA_SM89)"
	.elftype	@"ET_EXEC"


//--------------------- .nv.info                  --------------------------
	.section	.nv.info,"",@"SHT_CUDA_INFO"
	.align	4


	//----- nvinfo : EIATTR_REGCOUNT
	.align		4
        /*0000*/ 	.byte	0x04, 0x2f
        /*0002*/ 	.short	(.L_2 - .L_1)
	.align		4
.L_1:
        /*0004*/ 	.word	index@(triton__0d1d2d3d4d5d678910de)
        /*0008*/ 	.word	0x00000030


	//----- nvinfo : EIATTR_MAX_STACK_SIZE
	.align		4
.L_2:
        /*000c*/ 	.byte	0x04, 0x23
        /*000e*/ 	.short	(.L_4 - .L_3)
	.align		4
.L_3:
        /*0010*/ 	.word	index@(triton__0d1d2d3d4d5d678910de)
        /*0014*/ 	.word	0x00000000


	//----- nvinfo : EIATTR_MIN_STACK_SIZE
	.align		4
.L_4:
        /*0018*/ 	.byte	0x04, 0x12
        /*001a*/ 	.short	(.L_6 - .L_5)
	.align		4
.L_5:
        /*001c*/ 	.word	index@(triton__0d1d2d3d4d5d678910de)
        /*0020*/ 	.word	0x00000000


	//----- nvinfo : EIATTR_FRAME_SIZE
	.align		4
.L_6:
        /*0024*/ 	.byte	0x04, 0x11
        /*0026*/ 	.short	(.L_8 - .L_7)
	.align		4
.L_7:
        /*0028*/ 	.word	index@(triton__0d1d2d3d4d5d678910de)
        /*002c*/ 	.word	0x00000000
.L_8:


//--------------------- .nv.info.triton__0d1d2d3d4d5d678910de --------------------------
	.section	.nv.info.triton__0d1d2d3d4d5d678910de,"",@"SHT_CUDA_INFO"
	.align	4


	//----- nvinfo : EIATTR_CUDA_API_VERSION
	.align		4
        /*0000*/ 	.byte	0x04, 0x37
        /*0002*/ 	.short	(.L_10 - .L_9)
.L_9:
        /*0004*/ 	.word	0x0000007b


	//----- nvinfo : EIATTR_PARAM_CBANK
	.align		4
.L_10:
        /*0008*/ 	.byte	0x04, 0x0a
        /*000a*/ 	.short	(.L_12 - .L_11)
	.align		4
.L_11:
        /*000c*/ 	.word	index@(.nv.constant0.triton__0d1d2d3d4d5d678910de)
        /*0010*/ 	.short	0x0160
        /*0012*/ 	.short	0x0044


	//----- nvinfo : EIATTR_CBANK_PARAM_SIZE
	.align		4
.L_12:
        /*0014*/ 	.byte	0x03, 0x19
        /*0016*/ 	.short	0x0044


	//----- nvinfo : EIATTR_KPARAM_INFO
	.align		4
        /*0018*/ 	.byte	0x04, 0x17
        /*001a*/ 	.short	(.L_14 - .L_13)
.L_13:
        /*001c*/ 	.word	0x00000000
        /*0020*/ 	.short	0x000a
        /*0022*/ 	.short	0x0040
        /*0024*/ 	.byte	0x00, 0xf0, 0x11, 0x00


	//----- nvinfo : EIATTR_KPARAM_INFO
	.align		4
.L_14:
        /*0028*/ 	.byte	0x04, 0x17
        /*002a*/ 	.short	(.L_16 - .L_15)
.L_15:
        /*002c*/ 	.word	0x00000000
        /*0030*/ 	.short	0x0009
        /*0032*/ 	.short	0x003c
        /*0034*/ 	.byte	0x00, 0xf0, 0x11, 0x00


	//----- nvinfo : EIATTR_KPARAM_INFO
	.align		4
.L_16:
        /*0038*/ 	.byte	0x04, 0x17
        /*003a*/ 	.short	(.L_18 - .L_17)
.L_17:
        /*003c*/ 	.word	0x00000000
        /*0040*/ 	.short	0x0008
        /*0042*/ 	.short	0x0038
        /*0044*/ 	.byte	0x00, 0xf0, 0x11, 0x00


	//----- nvinfo : EIATTR_KPARAM_INFO
	.align		4
.L_18:
        /*0048*/ 	.byte	0x04, 0x17
        /*004a*/ 	.short	(.L_20 - .L_19)
.L_19:
        /*004c*/ 	.word	0x00000000
        /*0050*/ 	.short	0x0007
        /*0052*/ 	.short	0x0034
        /*0054*/ 	.byte	0x00, 0xf0, 0x11, 0x00


	//----- nvinfo : EIATTR_KPARAM_INFO
	.align		4
.L_20:
        /*0058*/ 	.byte	0x04, 0x17
        /*005a*/ 	.short	(.L_22 - .L_21)
.L_21:
        /*005c*/ 	.word	0x00000000
        /*0060*/ 	.short	0x0006
        /*0062*/ 	.short	0x0030
        /*0064*/ 	.byte	0x00, 0xf0, 0x11, 0x00


	//----- nvinfo : EIATTR_KPARAM_INFO
	.align		4
.L_22:
        /*0068*/ 	.byte	0x04, 0x17
        /*006a*/ 	.short	(.L_24 - .L_23)
.L_23:
        /*006c*/ 	.word	0x00000000
        /*0070*/ 	.short	0x0005
        /*0072*/ 	.short	0x0028
        /*0074*/ 	.byte	0x00, 0xf0, 0x21, 0x00


	//----- nvinfo : EIATTR_KPARAM_INFO
	.align		4
.L_24:
        /*0078*/ 	.byte	0x04, 0x17
        /*007a*/ 	.short	(.L_26 - .L_25)
.L_25:
        /*007c*/ 	.word	0x00000000
        /*0080*/ 	.short	0x0004
        /*0082*/ 	.short	0x0020
        /*0084*/ 	.byte	0x00, 0xf0, 0x21, 0x00


	//----- nvinfo : EIATTR_KPARAM_INFO
	.align		4
.L_26:
        /*0088*/ 	.byte	0x04, 0x17
        /*008a*/ 	.short	(.L_28 - .L_27)
.L_27:
        /*008c*/ 	.word	0x00000000
        /*0090*/ 	.short	0x0003
        /*0092*/ 	.short	0x0018
        /*0094*/ 	.byte	0x00, 0xf0, 0x21, 0x00


	//----- nvinfo : EIATTR_KPARAM_INFO
	.align		4
.L_28:
        /*0098*/ 	.byte	0x04, 0x17
        /*009a*/ 	.short	(.L_30 - .L_29)
.L_29:
        /*009c*/ 	.word	0x00000000
        /*00a0*/ 	.short	0x0002
        /*00a2*/ 	.short	0x0010
        /*00a4*/ 	.byte	0x00, 0xf0, 0x21, 0x00


	//----- nvinfo : EIATTR_KPARAM_INFO
	.align		4
.L_30:
        /*00a8*/ 	.byte	0x04, 0x17
        /*00aa*/ 	.short	(.L_32 - .L_31)
.L_31:
        /*00ac*/ 	.word	0x00000000
        /*00b0*/ 	.short	0x0001
        /*00b2*/ 	.short	0x0008
        /*00b4*/ 	.byte	0x00, 0xf0, 0x21, 0x00


	//----- nvinfo : EIATTR_KPARAM_INFO
	.align		4
.L_32:
        /*00b8*/ 	.byte	0x04, 0x17
        /*00ba*/ 	.short	(.L_34 - .L_33)
.L_33:
        /*00bc*/ 	.word	0x00000000
        /*00c0*/ 	.short	0x0000
        /*00c2*/ 	.short	0x0000
        /*00c4*/ 	.byte	0x00, 0xf0, 0x21, 0x00


	//----- nvinfo : EIATTR_MAXREG_COUNT
	.align		4
.L_34:
        /*00c8*/ 	.byte	0x03, 0x1b
        /*00ca*/ 	.short	0x00ff


	//----- nvinfo : EIATTR_EXIT_INSTR_OFFSETS
	.align		4
        /*00cc*/ 	.byte	0x04, 0x1c
        /*00ce*/ 	.short	(.L_36 - .L_35)


	//   ....[0]....
.L_35:
        /*00d0*/ 	.word	0x000037f0


	//   ....[1]....
        /*00d4*/ 	.word	0x00003810


	//----- nvinfo : EIATTR_MAX_THREADS
	.align		4
.L_36:
        /*00d8*/ 	.byte	0x04, 0x05
        /*00da*/ 	.short	(.L_38 - .L_37)
.L_37:
        /*00dc*/ 	.word	0x00000080
        /*00e0*/ 	.word	0x00000001
        /*00e4*/ 	.word	0x00000001
.L_38:


//--------------------- .nv.rel.action            --------------------------
	.section	.nv.rel.action,"",@"SHT_CUDA_RELOCINFO"
	.align	8
	.sectionentsize	8
        /*0000*/ 	.byte	0x73, 0x00, 0x00, 0x00, 0x00, 0x00, 0x00, 0x00, 0x00, 0x00, 0x00, 0x11, 0x25, 0x00, 0x05, 0x36


//--------------------- .nv.constant0.triton__0d1d2d3d4d5d678910de --------------------------
	.section	.nv.constant0.triton__0d1d2d3d4d5d678910de,"a",@progbits
	.align	4
.nv.constant0.triton__0d1d2d3d4d5d678910de:
	.zero		420


//--------------------- .text.triton__0d1d2d3d4d5d678910de --------------------------
	.section	.text.triton__0d1d2d3d4d5d678910de,"ax",@progbits
	.sectioninfo	@"SHI_REGISTERS=48"
	.align	128
        .global         triton__0d1d2d3d4d5d678910de
        .type           triton__0d1d2d3d4d5d678910de,@function
        .size           triton__0d1d2d3d4d5d678910de,(.L_x_1 - triton__0d1d2d3d4d5d678910de)
        .other          triton__0d1d2d3d4d5d678910de,@"STO_CUDA_ENTRY STV_DEFAULT"
triton__0d1d2d3d4d5d678910de:
.text.triton__0d1d2d3d4d5d678910de:
[----:B------:R-:W-:-:S02]  /*0000*/  IMAD.MOV.U32 R1, RZ, RZ, c[0x0][0x28] ;  /* 0x00000a00ff017624 */ /* 0x000fc400078e00ff */
[----:B------:R-:W-:Y:S01]  /*0010*/  IABS R4, c[0x0][0x190] ;  /* 0x0000640000047a13 */ /* 0x000fe20000000000 */
[----:B------:R-:W0:Y:S01]  /*0020*/  S2R R0, SR_TID.X ;  /* 0x0000000000007919 */ /* 0x000e220000002100 */
[----:B------:R-:W-:Y:S01]  /*0030*/  IABS R6, c[0x0][0x198] ;  /* 0x0000660000067a13 */ /* 0x000fe20000000000 */
[----:B------:R-:W-:Y:S01]  /*0040*/  UMOV UR4, URZ ;  /* 0x0000003f00047c82 */ /* 0x000fe20008000000 */
[----:B------:R-:W1:Y:S01]  /*0050*/  R2UR UR8, R4 ;  /* 0x00000000040873c2 */ /* 0x000e6200000e0000 */
[----:B------:R-:W2:Y:S01]  /*0060*/  S2R R5, SR_CTAID.X ;  /* 0x0000000000057919 */ /* 0x000ea20000002500 */
[----:B------:R-:W-:Y:S02]  /*0070*/  IABS R9, c[0x0][0x194] ;  /* 0x0000650000097a13 */ /* 0x000fe40000000000 */
[----:B------:R-:W-:-:S04]  /*0080*/  IABS R10, c[0x0][0x19c] ;  /* 0x00006700000a7a13 */ /* 0x000fc80000000000 */
[----:B------:R-:W3:Y:S08]  /*0090*/  R2UR UR10, R6 ;  /* 0x00000000060a73c2 */ /* 0x000ef000000e0000 */
[----:B------:R4:W5:Y:S01]  /*00a0*/  R2UR UR9, R9 ;  /* 0x00000000090973c2 */ /* 0x00096200000e0000 */
[----:B0-----:R-:W-:Y:S01]  /*00b0*/  IMAD.SHL.U32 R0, R0, 0x8, RZ ;  /* 0x0000000800007824 */ /* 0x001fe200078e00ff */
[----:B-1----:R-:W0:Y:S06]  /*00c0*/  I2F.RP R2, UR8 ;  /* 0x0000000800027d06 */ /* 0x002e2c0008209400 */
[----:B------:R1:W1:Y:S01]  /*00d0*/  R2UR UR11, R10 ;  /* 0x000000000a0b73c2 */ /* 0x00026200000e0000 */
[----:B------:R-:W-:-:S05]  /*00e0*/  LOP3.LUT R0, R0, 0x3f8, RZ, 0xc0, !PT ;  /* 0x000003f800007812 */ /* 0x000fca00078ec0ff */
[----:B--2---:R-:W-:Y:S01]  /*00f0*/  IMAD R4, R5, 0x400, R0 ;  /* 0x0000040005047824 */ /* 0x004fe200078e0200 */
[----:B---3--:R-:W2:Y:S04]  /*0100*/  I2F.RP R7, UR10 ;  /* 0x0000000a00077d06 */ /* 0x008ea80008209400 */
[----:B------:R-:W-:Y:S02]  /*0110*/  IABS R0, R4 ;  /* 0x0000000400007213 */ /* 0x000fe40000000000 */
[C---:B------:R-:W-:Y:S02]  /*0120*/  IADD3 R23, R4.reuse, 0x1, RZ ;  /* 0x0000000104177810 */ /* 0x040fe40007ffe0ff */
[----:B0-----:R-:W0:Y:S01]  /*0130*/  MUFU.RCP R2, R2 ;  /* 0x0000000200027308 */ /* 0x001e220000001000 */
[----:B------:R-:W-:-:S02]  /*0140*/  IADD3 R12, R4, 0x2, RZ ;  /* 0x00000002040c7810 */ /* 0x000fc40007ffe0ff */
[----:B------:R-:W-:Y:S02]  /*0150*/  IABS R19, R23 ;  /* 0x0000001700137213 */ /* 0x000fe40000000000 */
[----:B------:R-:W-:Y:S02]  /*0160*/  IABS R13, R12 ;  /* 0x0000000c000d7213 */ /* 0x000fe40000000000 */
[C---:B------:R-:W-:Y:S01]  /*0170*/  IADD3 R16, R4.reuse, 0x3, RZ ;  /* 0x0000000304107810 */ /* 0x040fe20007ffe0ff */
[----:B--2---:R-:W2:Y:S01]  /*0180*/  MUFU.RCP R7, R7 ;  /* 0x0000000700077308 */ /* 0x004ea20000001000 */
[----:B------:R-:W-:Y:S02]  /*0190*/  IADD3 R29, R4, 0x4, RZ ;  /* 0x00000004041d7810 */ /* 0x000fe40007ffe0ff */
[----:B------:R-:W-:Y:S02]  /*01a0*/  IABS R34, R16 ;  /* 0x0000001000227213 */ /* 0x000fe40000000000 */
[----:B------:R-:W-:-:S02]  /*01b0*/  IABS R28, R29 ;  /* 0x0000001d001c7213 */ /* 0x000fc40000000000 */
[----:B------:R-:W-:Y:S02]  /*01c0*/  IADD3 R25, R4, 0x5, RZ ;  /* 0x0000000504197810 */ /* 0x000fe40007ffe0ff */
[----:B0-----:R-:W-:Y:S02]  /*01d0*/  IADD3 R3, R2, 0xffffffe, RZ ;  /* 0x0ffffffe02037810 */ /* 0x001fe40007ffe0ff */
[----:B------:R-:W-:Y:S02]  /*01e0*/  IABS R21, R25 ;  /* 0x0000001900157213 */ /* 0x000fe40000000000 */
[----:B------:R-:W-:Y:S02]  /*01f0*/  IADD3 R30, R4, 0x7, RZ ;  /* 0x00000007041e7810 */ /* 0x000fe40007ffe0ff */
[----:B------:R-:W0:Y:S01]  /*0200*/  F2I.FTZ.U32.TRUNC.NTZ R3, R3 ;  /* 0x0000000300037305 */ /* 0x000e22000021f000 */
[----:B--2---:R-:W-:Y:S02]  /*0210*/  IADD3 R7, R7, 0xffffffe, RZ ;  /* 0x0ffffffe07077810 */ /* 0x004fe40007ffe0ff */
[----:B------:R-:W-:-:S05]  /*0220*/  IABS R27, R30 ;  /* 0x0000001e001b7213 */ /* 0x000fca0000000000 */
[----:B----4-:R-:W2:Y:S01]  /*0230*/  F2I.FTZ.U32.TRUNC.NTZ R9, R7 ;  /* 0x0000000700097305 */ /* 0x010ea2000021f000 */
[----:B0-----:R-:W0:Y:S02]  /*0240*/  R2UR UR5, R3 ;  /* 0x00000000030573c2 */ /* 0x001e2400000e0000 */
[----:B0-----:R-:W-:-:S04]  /*0250*/  UIADD3 UR6, URZ, -UR5, URZ ;  /* 0x800000053f067290 */ /* 0x001fc8000fffe03f */
[----:B------:R-:W-:-:S04]  /*0260*/  UIMAD UR6, UR6, UR8, URZ ;  /* 0x00000008060672a4 */ /* 0x000fc8000f8e023f */
[----:B------:R-:W-:-:S07]  /*0270*/  UIMAD.WIDE.U32 UR4, UR5, UR6, UR4 ;  /* 0x00000006050472a5 */ /* 0x000fce000f8e0004 */
[----:B------:R-:W-:Y:S02]  /*0280*/  UMOV UR6, UR5 ;  /* 0x0000000500067c82 */ /* 0x000fe40008000000 */
[----:B------:R-:W-:Y:S01]  /*0290*/  IMAD.HI.U32 R24, R0, UR6, RZ ;  /* 0x0000000600187c27 */ /* 0x000fe2000f8e00ff */
[----:B------:R-:W-:Y:S01]  /*02a0*/  UMOV UR4, URZ ;  /* 0x0000003f00047c82 */ /* 0x000fe20008000000 */
[----:B--2---:R5:W0:Y:S02]  /*02b0*/  R2UR UR5, R9 ;  /* 0x00000000090573c2 */ /* 0x004a2400000e0000 */
[----:B------:R-:W-:Y:S02]  /*02c0*/  IMAD.MOV R3, RZ, RZ, -R24 ;  /* 0x000000ffff037224 */ /* 0x000fe400078e0a18 */
[----:B------:R-:W-:-:S04]  /*02d0*/  IMAD.HI.U32 R8, R19, UR6, RZ ;  /* 0x0000000613087c27 */ /* 0x000fc8000f8e00ff */
[----:B------:R-:W-:Y:S01]  /*02e0*/  IMAD R2, R3, UR8, R0 ;  /* 0x0000000803027c24 */ /* 0x000fe2000f8e0200 */
[----:B------:R-:W-:Y:S01]  /*02f0*/  LOP3.LUT R3, R4, c[0x0][0x190], RZ, 0x3c, !PT ;  /* 0x0000640004037a12 */ /* 0x000fe200078e3cff */
[----:B------:R-:W-:Y:S01]  /*0300*/  IMAD.MOV R6, RZ, RZ, -R8 ;  /* 0x000000ffff067224 */ /* 0x000fe200078e0a08 */
[----:B-----5:R-:W2:Y:S01]  /*0310*/  I2F.RP R9, UR9 ;  /* 0x0000000900097d06 */ /* 0x020ea20008209400 */
[----:B------:R-:W-:Y:S01]  /*0320*/  IMAD.HI.U32 R11, R13, UR6, RZ ;  /* 0x000000060d0b7c27 */ /* 0x000fe2000f8e00ff */
[----:B------:R-:W-:Y:S02]  /*0330*/  ISETP.LT.U32.AND P6, PT, R2, UR8, PT ;  /* 0x0000000802007c0c */ /* 0x000fe4000bfc1070 */
[----:B------:R-:W-:Y:S01]  /*0340*/  ISETP.GE.AND P3, PT, R3, RZ, PT ;  /* 0x000000ff0300720c */ /* 0x000fe20003f66270 */
[----:B------:R-:W-:Y:S01]  /*0350*/  IMAD R5, R6, UR8, R19 ;  /* 0x0000000806057c24 */ /* 0x000fe2000f8e0213 */
[----:B------:R-:W-:Y:S01]  /*0360*/  LOP3.LUT R6, R23, c[0x0][0x190], RZ, 0x3c, !PT ;  /* 0x0000640017067a12 */ /* 0x000fe200078e3cff */
[----:B------:R-:W-:Y:S01]  /*0370*/  IMAD.HI.U32 R35, R34, UR6, RZ ;  /* 0x0000000622237c27 */ /* 0x000fe2000f8e00ff */
[----:B------:R-:W-:-:S02]  /*0380*/  LOP3.LUT R3, R12, c[0x0][0x190], RZ, 0x3c, !PT ;  /* 0x000064000c037a12 */ /* 0x000fc400078e3cff */
[C---:B------:R-:W-:Y:S02]  /*0390*/  ISETP.LT.U32.AND P2, PT, R5.reuse, UR8, PT ;  /* 0x0000000805007c0c */ /* 0x040fe4000bf41070 */
[----:B------:R-:W-:Y:S01]  /*03a0*/  ISETP.GE.AND P5, PT, R6, RZ, PT ;  /* 0x000000ff0600720c */ /* 0x000fe20003fa6270 */
[----:B------:R-:W-:Y:S01]  /*03b0*/  IMAD.MOV R6, RZ, RZ, -R11 ;  /* 0x000000ffff067224 */ /* 0x000fe200078e0a0b */
[----:B0-----:R-:W-:Y:S01]  /*03c0*/  UIADD3 UR7, URZ, -UR5, URZ ;  /* 0x800000053f077290 */ /* 0x001fe2000fffe03f */
[----:B------:R-:W-:Y:S01]  /*03d0*/  @!P6 IADD3 R2, R2, -UR8, RZ ;  /* 0x800000080202ec10 */ /* 0x000fe2000fffe0ff */
[----:B--2---:R0:W2:Y:S01]  /*03e0*/  MUFU.RCP R15, R9 ;  /* 0x00000009000f7308 */ /* 0x0040a20000001000 */
[----:B------:R-:W-:Y:S01]  /*03f0*/  @!P6 IADD3 R24, R24, 0x1, RZ ;  /* 0x000000011818e810 */ /* 0x000fe20007ffe0ff */
[----:B------:R-:W-:Y:S01]  /*0400*/  UIMAD UR7, UR7, UR10, URZ ;  /* 0x0000000a070772a4 */ /* 0x000fe2000f8e023f */
[----:B------:R-:W-:Y:S01]  /*0410*/  ISETP.GE.U32.AND P1, PT, R2, UR8, PT ;  /* 0x0000000802007c0c */ /* 0x000fe2000bf26070 */
[----:B------:R-:W-:Y:S01]  /*0420*/  IMAD R2, R6, UR8, R13 ;  /* 0x0000000806027c24 */ /* 0x000fe2000f8e020d */
[----:B------:R-:W-:Y:S01]  /*0430*/  LOP3.LUT R6, R16, c[0x0][0x190], RZ, 0x3c, !PT ;  /* 0x0000640010067a12 */ /* 0x000fe200078e3cff */
[----:B------:R-:W-:Y:S01]  /*0440*/  UIMAD.WIDE.U32 UR4, UR5, UR7, UR4 ;  /* 0x00000007050472a5 */ /* 0x000fe2000f8e0004 */
[----:B------:R-:W-:-:S02]  /*0450*/  @!P2 IADD3 R5, R5, -UR8, RZ ;  /* 0x800000080505ac10 */ /* 0x000fc4000fffe0ff */
[----:B------:R-:W-:Y:S01]  /*0460*/  ISETP.LT.U32.AND P0, PT, R2, UR8, PT ;  /* 0x0000000802007c0c */ /* 0x000fe2000bf01070 */
[----:B0-----:R-:W-:Y:S01]  /*0470*/  IMAD.HI.U32 R9, R27, UR6, RZ ;  /* 0x000000061b097c27 */ /* 0x001fe2000f8e00ff */
[----:B------:R-:W-:Y:S02]  /*0480*/  ISETP.GE.U32.AND P4, PT, R5, UR8, PT ;  /* 0x0000000805007c0c */ /* 0x000fe4000bf86070 */
[----:B------:R-:W-:Y:S01]  /*0490*/  ISETP.GE.AND P6, PT, R3, RZ, PT ;  /* 0x000000ff0300720c */ /* 0x000fe20003fc6270 */
[----:B------:R-:W-:Y:S01]  /*04a0*/  IMAD.MOV R3, RZ, RZ, -R35 ;  /* 0x000000ffff037224 */ /* 0x000fe200078e0a23 */
[----:B------:R-:W-:Y:S01]  /*04b0*/  @!P2 IADD3 R8, R8, 0x1, RZ ;  /* 0x000000010808a810 */ /* 0x000fe20007ffe0ff */
[----:B------:R-:W-:Y:S01]  /*04c0*/  IMAD.HI.U32 R5, R28, UR6, RZ ;  /* 0x000000061c057c27 */ /* 0x000fe2000f8e00ff */
[----:B------:R-:W-:Y:S02]  /*04d0*/  @P1 IADD3 R24, R24, 0x1, RZ ;  /* 0x0000000118181810 */ /* 0x000fe40007ffe0ff */
[----:B------:R-:W-:Y:S01]  /*04e0*/  ISETP.GE.AND P1, PT, R6, RZ, PT ;  /* 0x000000ff0600720c */ /* 0x000fe20003f26270 */
[----:B------:R-:W-:Y:S01]  /*04f0*/  IMAD R6, R3, UR8, R34 ;  /* 0x0000000803067c24 */ /* 0x000fe2000f8e0222 */
[----:B------:R-:W-:Y:S01]  /*0500*/  LOP3.LUT R3, R29, c[0x0][0x190], RZ, 0x3c, !PT ;  /* 0x000064001d037a12 */ /* 0x000fe200078e3cff */
[----:B------:R-:W-:Y:S01]  /*0510*/  IMAD.MOV R7, RZ, RZ, -R5 ;  /* 0x000000ffff077224 */ /* 0x000fe200078e0a05 */
[----:B------:R-:W-:Y:S01]  /*0520*/  @!P0 IADD3 R2, R2, -UR8, RZ ;  /* 0x8000000802028c10 */ /* 0x000fe2000fffe0ff */
[----:B------:R-:W-:Y:S01]  /*0530*/  @!P3 IMAD.MOV R24, RZ, RZ, -R24 ;  /* 0x000000ffff18b224 */ /* 0x000fe200078e0a18 */
[----:B------:R-:W-:Y:S01]  /*0540*/  @P4 IADD3 R8, R8, 0x1, RZ ;  /* 0x0000000108084810 */ /* 0x000fe20007ffe0ff */
[----:B------:R-:W-:Y:S01]  /*0550*/  IMAD.MOV R22, RZ, RZ, -R9 ;  /* 0x000000ffff167224 */ /* 0x000fe200078e0a09 */
[----:B------:R-:W-:-:S02]  /*0560*/  ISETP.LT.U32.AND P4, PT, R6, UR8, PT ;  /* 0x0000000806007c0c */ /* 0x000fc4000bf81070 */
[----:B------:R-:W-:Y:S01]  /*0570*/  ISETP.GE.U32.AND P2, PT, R2, UR8, PT ;  /* 0x0000000802007c0c */ /* 0x000fe2000bf46070 */
[----:B------:R-:W-:Y:S01]  /*0580*/  IMAD R2, R7, UR8, R28 ;  /* 0x0000000807027c24 */ /* 0x000fe2000f8e021c */
[----:B------:R-:W-:Y:S01]  /*0590*/  @!P0 IADD3 R11, R11, 0x1, RZ ;  /* 0x000000010b0b8810 */ /* 0x000fe20007ffe0ff */
[----:B------:R-:W-:Y:S01]  /*05a0*/  @!P5 IMAD.MOV R8, RZ, RZ, -R8 ;  /* 0x000000ffff08d224 */ /* 0x000fe200078e0a08 */
[----:B------:R-:W-:Y:S01]  /*05b0*/  ISETP.GE.AND P5, PT, R3, RZ, PT ;  /* 0x000000ff0300720c */ /* 0x000fe20003fa6270 */
[----:B------:R-:W-:Y:S01]  /*05c0*/  IMAD.HI.U32 R7, R21, UR6, RZ ;  /* 0x0000000615077c27 */ /* 0x000fe2000f8e00ff */
[----:B------:R-:W-:Y:S02]  /*05d0*/  LOP3.LUT R3, R25, c[0x0][0x190], RZ, 0x3c, !PT ;  /* 0x0000640019037a12 */ /* 0x000fe400078e3cff */
[----:B------:R-:W-:Y:S01]  /*05e0*/  ISETP.LT.U32.AND P3, PT, R2, UR8, PT ;  /* 0x0000000802007c0c */ /* 0x000fe2000bf61070 */
[----:B-1----:R-:W-:Y:S01]  /*05f0*/  IMAD.MOV R10, RZ, RZ, -R7 ;  /* 0x000000ffff0a7224 */ /* 0x002fe200078e0a07 */
[----:B------:R-:W-:-:S02]  /*0600*/  ISETP.GE.AND P0, PT, R3, RZ, PT ;  /* 0x000000ff0300720c */ /* 0x000fc40003f06270 */
[----:B------:R-:W-:Y:S01]  /*0610*/  @!P4 IADD3 R6, R6, -UR8, RZ ;  /* 0x800000080606cc10 */ /* 0x000fe2000fffe0ff */
[----:B------:R-:W-:Y:S01]  /*0620*/  IMAD R10, R10, UR8, R21 ;  /* 0x000000080a0a7c24 */ /* 0x000fe2000f8e0215 */
[----:B------:R-:W-:Y:S02]  /*0630*/  @P2 IADD3 R11, R11, 0x1, RZ ;  /* 0x000000010b0b2810 */ /* 0x000fe40007ffe0ff */
[----:B------:R-:W-:Y:S02]  /*0640*/  ISETP.GE.U32.AND P2, PT, R6, UR8, PT ;  /* 0x0000000806007c0c */ /* 0x000fe4000bf46070 */
[----:B------:R-:W-:Y:S01]  /*0650*/  IADD3 R3, R4, 0x6, RZ ;  /* 0x0000000604037810 */ /* 0x000fe20007ffe0ff */
[----:B------:R-:W-:Y:S01]  /*0660*/  @!P6 IMAD.MOV R11, RZ, RZ, -R11 ;  /* 0x000000ffff0be224 */ /* 0x000fe200078e0a0b */
[----:B------:R-:W-:Y:S02]  /*0670*/  @!P4 IADD3 R35, R35, 0x1, RZ ;  /* 0x000000012323c810 */ /* 0x000fe40007ffe0ff */
[----:B------:R-:W-:-:S02]  /*0680*/  IABS R20, R3 ;  /* 0x0000000300147213 */ /* 0x000fc40000000000 */
[----:B------:R-:W-:Y:S02]  /*0690*/  @!P3 IADD3 R2, R2, -UR8, RZ ;  /* 0x800000080202bc10 */ /* 0x000fe4000fffe0ff */
[----:B------:R-:W-:Y:S01]  /*06a0*/  @!P3 IADD3 R5, R5, 0x1, RZ ;  /* 0x000000010505b810 */ /* 0x000fe20007ffe0ff */
[----:B------:R-:W-:Y:S01]  /*06b0*/  IMAD.HI.U32 R6, R20, UR6, RZ ;  /* 0x0000000614067c27 */ /* 0x000fe2000f8e00ff */
[----:B------:R-:W-:Y:S01]  /*06c0*/  ISETP.GE.U32.AND P4, PT, R2, UR8, PT ;  /* 0x0000000802007c0c */ /* 0x000fe2000bf86070 */
[----:B------:R-:W-:Y:S01]  /*06d0*/  UMOV UR6, UR5 ;  /* 0x0000000500067c82 */ /* 0x000fe20008000000 */
[----:B------:R-:W-:Y:S01]  /*06e0*/  @P2 IADD3 R35, R35, 0x1, RZ ;  /* 0x0000000123232810 */ /* 0x000fe20007ffe0ff */
[----:B------:R-:W-:Y:S01]  /*06f0*/  IMAD.MOV R17, RZ, RZ, -R6 ;  /* 0x000000ffff117224 */ /* 0x000fe200078e0a06 */
[----:B------:R-:W-:Y:S01]  /*0700*/  ISETP.LT.U32.AND P2, PT, R10, UR8, PT ;  /* 0x000000080a007c0c */ /* 0x000fe2000bf41070 */
[----:B------:R-:W-:Y:S01]  /*0710*/  IMAD.HI.U32 R44, R13, UR6, RZ ;  /* 0x000000060d2c7c27 */ /* 0x000fe2000f8e00ff */
[----:B------:R-:W-:-:S02]  /*0720*/  LOP3.LUT R2, R3, c[0x0][0x190], RZ, 0x3c, !PT ;  /* 0x0000640003027a12 */ /* 0x000fc400078e3cff */
[----:B--2---:R-:W-:Y:S01]  /*0730*/  IADD3 R18, R15, 0xffffffe, RZ ;  /* 0x0ffffffe0f127810 */ /* 0x004fe20007ffe0ff */
[----:B------:R-:W-:Y:S02]  /*0740*/  IMAD R14, R17, UR8, R20 ;  /* 0x00000008110e7c24 */ /* 0x000fe4000f8e0214 */
[----:B------:R-:W-:Y:S01]  /*0750*/  IMAD R17, R22, UR8, R27 ;  /* 0x0000000816117c24 */ /* 0x000fe2000f8e021b */
[----:B------:R-:W0:Y:S01]  /*0760*/  F2I.FTZ.U32.TRUNC.NTZ R31, R18 ;  /* 0x00000012001f7305 */ /* 0x000e22000021f000 */
[----:B------:R-:W-:Y:S01]  /*0770*/  @P4 IADD3 R5, R5, 0x1, RZ ;  /* 0x0000000105054810 */ /* 0x000fe20007ffe0ff */
[----:B------:R-:W-:Y:S01]  /*0780*/  @!P1 IMAD.MOV R35, RZ, RZ, -R35 ;  /* 0x000000ffff239224 */ /* 0x000fe200078e0a23 */
[----:B------:R-:W-:Y:S01]  /*0790*/  ISETP.LT.U32.AND P6, PT, R14, UR8, PT ;  /* 0x000000080e007c0c */ /* 0x000fe2000bfc1070 */
[----:B------:R-:W-:Y:S01]  /*07a0*/  IMAD.HI.U32 R36, R21, UR6, RZ ;  /* 0x0000000615247c27 */ /* 0x000fe2000f8e00ff */
[----:B------:R-:W-:Y:S02]  /*07b0*/  @!P2 IADD3 R10, R10, -UR8, RZ ;  /* 0x800000080a0aac10 */ /* 0x000fe4000fffe0ff */
[----:B------:R-:W-:Y:S01]  /*07c0*/  ISETP.LT.U32.AND P4, PT, R17, UR8, PT ;  /* 0x0000000811007c0c */ /* 0x000fe2000bf81070 */
[----:B------:R-:W-:Y:S01]  /*07d0*/  IMAD.HI.U32 R40, R34, UR6, RZ ;  /* 0x0000000622287c27 */ /* 0x000fe2000f8e00ff */
[----:B------:R-:W-:-:S02]  /*07e0*/  ISETP.GE.U32.AND P3, PT, R10, UR8, PT ;  /* 0x000000080a007c0c */ /* 0x000fc4000bf66070 */
[----:B------:R-:W-:Y:S01]  /*07f0*/  ISETP.GE.AND P1, PT, R2, RZ, PT ;  /* 0x000000ff0200720c */ /* 0x000fe20003f26270 */
[----:B------:R-:W-:Y:S01]  /*0800*/  IMAD.HI.U32 R2, R0, UR6, RZ ;  /* 0x0000000600027c27 */ /* 0x000fe2000f8e00ff */
[----:B------:R-:W-:-:S03]  /*0810*/  @!P2 IADD3 R7, R7, 0x1, RZ ;  /* 0x000000010707a810 */ /* 0x000fc60007ffe0ff */
[----:B------:R-:W-:Y:S01]  /*0820*/  IMAD.HI.U32 R10, R19, UR6, RZ ;  /* 0x00000006130a7c27 */ /* 0x000fe2000f8e00ff */
[----:B------:R-:W-:Y:S01]  /*0830*/  @!P6 IADD3 R14, R14, -UR8, RZ ;  /* 0x800000080e0eec10 */ /* 0x000fe2000fffe0ff */
[----:B0-----:R0:W1:Y:S01]  /*0840*/  R2UR UR5, R31 ;  /* 0x000000001f0573c2 */ /* 0x00106200000e0000 */
[----:B------:R-:W-:Y:S01]  /*0850*/  @!P6 IADD3 R6, R6, 0x1, RZ ;  /* 0x000000010606e810 */ /* 0x000fe20007ffe0ff */
[----:B------:R-:W-:Y:S01]  /*0860*/  IMAD.MOV R15, RZ, RZ, -R2 ;  /* 0x000000ffff0f7224 */ /* 0x000fe200078e0a02 */
[----:B------:R-:W-:Y:S01]  /*0870*/  ISETP.GE.U32.AND P2, PT, R14, UR8, PT ;  /* 0x000000080e007c0c */ /* 0x000fe2000bf46070 */
[----:B------:R-:W-:Y:S01]  /*0880*/  IMAD.MOV R26, RZ, RZ, -R10 ;  /* 0x000000ffff1a7224 */ /* 0x000fe200078e0a0a */
[----:B------:R-:W-:Y:S01]  /*0890*/  @P3 IADD3 R7, R7, 0x1, RZ ;  /* 0x0000000107073810 */ /* 0x000fe20007ffe0ff */
[----:B------:R-:W-:Y:S01]  /*08a0*/  IMAD R22, R15, UR10, R0 ;  /* 0x0000000a0f167c24 */ /* 0x000fe2000f8e0200 */
[----:B------:R-:W-:Y:S01]  /*08b0*/  @!P4 IADD3 R17, R17, -UR8, RZ ;  /* 0x800000081111cc10 */ /* 0x000fe2000fffe0ff */
[----:B------:R-:W-:Y:S01]  /*08c0*/  IMAD R26, R26, UR10, R19 ;  /* 0x0000000a1a1a7c24 */ /* 0x000fe2000f8e0213 */
[----:B------:R-:W-:Y:S01]  /*08d0*/  LOP3.LUT R14, R30, c[0x0][0x190], RZ, 0x3c, !PT ;  /* 0x000064001e0e7a12 */ /* 0x000fe200078e3cff */
[----:B------:R-:W-:Y:S01]  /*08e0*/  IMAD.MOV.U32 R15, RZ, RZ, R5 ;  /* 0x000000ffff0f7224 */ /* 0x000fe200078e0005 */
[----:B------:R-:W-:Y:S01]  /*08f0*/  @!P4 IADD3 R9, R9, 0x1, RZ ;  /* 0x000000010909c810 */ /* 0x000fe20007ffe0ff */
[----:B------:R-:W-:Y:S01]  /*0900*/  IMAD.MOV R18, RZ, RZ, -R44 ;  /* 0x000000ffff127224 */ /* 0x000fe200078e0a2c */
[----:B------:R-:W-:Y:S01]  /*0910*/  ISETP.GE.AND P6, PT, R14, RZ, PT ;  /* 0x000000ff0e00720c */ /* 0x000fe20003fc6270 */
[----:B------:R-:W-:Y:S01]  /*0920*/  @!P5 IMAD.MOV R15, RZ, RZ, -R15 ;  /* 0x000000ffff0fd224 */ /* 0x000fe200078e0a0f */
[----:B------:R-:W-:Y:S01]  /*0930*/  ISETP.LT.U32.AND P5, PT, R26, UR10, PT ;  /* 0x0000000a1a007c0c */ /* 0x000fe2000bfa1070 */
[----:B------:R-:W-:Y:S01]  /*0940*/  @!P0 IMAD.MOV R7, RZ, RZ, -R7 ;  /* 0x000000ffff078224 */ /* 0x000fe200078e0a07 */
[----:B------:R-:W-:Y:S01]  /*0950*/  ISETP.GE.U32.AND P0, PT, R17, UR8, PT ;  /* 0x0000000811007c0c */ /* 0x000fe2000bf06070 */
[----:B------:R-:W-:Y:S01]  /*0960*/  IMAD R5, R18, UR10, R13 ;  /* 0x0000000a12057c24 */ /* 0x000fe2000f8e020d */
[----:B------:R-:W-:Y:S01]  /*0970*/  @P2 IADD3 R6, R6, 0x1, RZ ;  /* 0x0000000106062810 */ /* 0x000fe20007ffe0ff */
[----:B------:R-:W-:Y:S01]  /*0980*/  IMAD.HI.U32 R14, R28, UR6, RZ ;  /* 0x000000061c0e7c27 */ /* 0x000fe2000f8e00ff */
[----:B------:R-:W-:-:S02]  /*0990*/  ISETP.LT.U32.AND P3, PT, R22, UR10, PT ;  /* 0x0000000a16007c0c */ /* 0x000fc4000bf61070 */
[----:B------:R-:W-:Y:S01]  /*09a0*/  ISETP.LT.U32.AND P4, PT, R5, UR10, PT ;  /* 0x0000000a05007c0c */ /* 0x000fe2000bf81070 */
[----:B0-----:R-:W-:Y:S01]  /*09b0*/  IMAD.MOV.U32 R31, RZ, RZ, R6 ;  /* 0x000000ffff1f7224 */ /* 0x001fe200078e0006 */
[----:B-1----:R-:W-:Y:S01]  /*09c0*/  UIADD3 UR4, URZ, -UR5, URZ ;  /* 0x800000053f047290 */ /* 0x002fe2000fffe03f */
[----:B------:R-:W-:Y:S02]  /*09d0*/  IMAD.MOV R33, RZ, RZ, -R14 ;  /* 0x000000ffff217224 */ /* 0x000fe400078e0a0e */
[----:B------:R-:W-:Y:S01]  /*09e0*/  @!P5 IADD3 R26, R26, -UR10, RZ ;  /* 0x8000000a1a1adc10 */ /* 0x000fe2000fffe0ff */
[----:B------:R-:W-:Y:S01]  /*09f0*/  @!P1 IMAD.MOV R31, RZ, RZ, -R31 ;  /* 0x000000ffff1f9224 */ /* 0x000fe200078e0a1f */
[----:B------:R-:W-:Y:S01]  /*0a00*/  @P0 IADD3 R9, R9, 0x1, RZ ;  /* 0x0000000109090810 */ /* 0x000fe20007ffe0ff */
[----:B------:R-:W-:Y:S01]  /*0a10*/  IMAD.MOV R32, RZ, RZ, -R36 ;  /* 0x000000ffff207224 */ /* 0x000fe200078e0a24 */
[----:B------:R-:W-:Y:S01]  /*0a20*/  ISETP.GE.U32.AND P0, PT, R26, UR10, PT ;  /* 0x0000000a1a007c0c */ /* 0x000fe2000bf06070 */
[----:B------:R-:W-:Y:S01]  /*0a30*/  IMAD.MOV R17, RZ, RZ, -R40 ;  /* 0x000000ffff117224 */ /* 0x000fe200078e0a28 */
[----:B------:R-:W-:Y:S01]  /*0a40*/  ISETP.NE.AND P1, PT, RZ, c[0x0][0x190], PT ;  /* 0x00006400ff007a0c */ /* 0x000fe20003f25270 */
[----:B------:R-:W-:Y:S01]  /*0a50*/  @!P6 IMAD.MOV R9, RZ, RZ, -R9 ;  /* 0x000000ffff09e224 */ /* 0x000fe200078e0a09 */
[----:B------:R-:W-:Y:S01]  /*0a60*/  LOP3.LUT R26, RZ, c[0x0][0x190], RZ, 0x33, !PT ;  /* 0x00006400ff1a7a12 */ /* 0x000fe200078e33ff */
[----:B------:R-:W-:Y:S01]  /*0a70*/  IMAD R17, R17, UR10, R34 ;  /* 0x0000000a11117c24 */ /* 0x000fe2000f8e0222 */
[----:B------:R-:W-:Y:S01]  /*0a80*/  @!P4 IADD3 R5, R5, -UR10, RZ ;  /* 0x8000000a0505cc10 */ /* 0x000fe2000fffe0ff */
[----:B------:R-:W-:Y:S01]  /*0a90*/  IMAD.HI.U32 R42, R27, UR6, RZ ;  /* 0x000000061b2a7c27 */ /* 0x000fe2000f8e00ff */
[----:B------:R-:W-:-:S02]  /*0aa0*/  SEL R24, R26, R24, !P1 ;  /* 0x000000181a187207 */ /* 0x000fc40004800000 */
[C---:B------:R-:W-:Y:S02]  /*0ab0*/  SEL R8, R26.reuse, R8, !P1 ;  /* 0x000000081a087207 */ /* 0x040fe40004800000 */
[C---:B------:R-:W-:Y:S02]  /*0ac0*/  SEL R11, R26.reuse, R11, !P1 ;  /* 0x0000000b1a0b7207 */ /* 0x040fe40004800000 */
[C---:B------:R-:W-:Y:S02]  /*0ad0*/  SEL R35, R26.reuse, R35, !P1 ;  /* 0x000000231a237207 */ /* 0x040fe40004800000 */
[C---:B------:R-:W-:Y:S02]  /*0ae0*/  SEL R6, R26.reuse, R15, !P1 ;  /* 0x0000000f1a067207 */ /* 0x040fe40004800000 */
[----:B------:R-:W-:Y:S01]  /*0af0*/  SEL R18, R26, R7, !P1 ;  /* 0x000000071a127207 */ /* 0x000fe20004800000 */
[----:B------:R-:W-:Y:S01]  /*0b00*/  IMAD R7, R32, UR10, R21 ;  /* 0x0000000a20077c24 */ /* 0x000fe2000f8e0215 */
[C---:B------:R-:W-:Y:S01]  /*0b10*/  SEL R31, R26.reuse, R31, !P1 ;  /* 0x0000001f1a1f7207 */ /* 0x040fe20004800000 */
[----:B------:R-:W-:Y:S01]  /*0b20*/  IMAD.MOV R32, RZ, RZ, -R42 ;  /* 0x000000ffff207224 */ /* 0x000fe200078e0a2a */
[----:B------:R-:W-:-:S02]  /*0b30*/  SEL R26, R26, R9, !P1 ;  /* 0x000000091a1a7207 */ /* 0x000fc40004800000 */
[----:B------:R-:W-:Y:S01]  /*0b40*/  ISETP.GE.U32.AND P1, PT, R5, UR10, PT ;  /* 0x0000000a05007c0c */ /* 0x000fe2000bf26070 */
[----:B------:R-:W-:Y:S01]  /*0b50*/  IMAD R5, R33, UR10, R28 ;  /* 0x0000000a21057c24 */ /* 0x000fe2000f8e021c */
[----:B------:R-:W-:Y:S01]  /*0b60*/  @!P3 IADD3 R22, R22, -UR10, RZ ;  /* 0x8000000a1616bc10 */ /* 0x000fe2000fffe0ff */
[----:B------:R-:W-:Y:S01]  /*0b70*/  IMAD R15, R32, UR10, R27 ;  /* 0x0000000a200f7c24 */ /* 0x000fe2000f8e021b */
[----:B------:R-:W-:Y:S02]  /*0b80*/  @!P3 IADD3 R2, R2, 0x1, RZ ;  /* 0x000000010202b810 */ /* 0x000fe40007ffe0ff */
[----:B------:R-:W-:Y:S02]  /*0b90*/  ISETP.LT.U32.AND P3, PT, R5, UR10, PT ;  /* 0x0000000a05007c0c */ /* 0x000fe4000bf61070 */
[----:B------:R-:W-:Y:S02]  /*0ba0*/  @!P5 IADD3 R10, R10, 0x1, RZ ;  /* 0x000000010a0ad810 */ /* 0x000fe40007ffe0ff */
[----:B------:R-:W-:-:S02]  /*0bb0*/  ISETP.LT.U32.AND P5, PT, R7, UR10, PT ;  /* 0x0000000a07007c0c */ /* 0x000fc4000bfa1070 */
[----:B------:R-:W-:Y:S02]  /*0bc0*/  ISETP.LT.U32.AND P6, PT, R17, UR10, PT ;  /* 0x0000000a11007c0c */ /* 0x000fe4000bfc1070 */
[----:B------:R-:W-:Y:S01]  /*0bd0*/  ISETP.GE.U32.AND P2, PT, R22, UR10, PT ;  /* 0x0000000a16007c0c */ /* 0x000fe2000bf46070 */
[----:B------:R-:W-:Y:S01]  /*0be0*/  IMAD.HI.U32 R22, R20, UR6, RZ ;  /* 0x0000000614167c27 */ /* 0x000fe2000f8e00ff */
[----:B------:R-:W-:Y:S01]  /*0bf0*/  @!P4 IADD3 R44, R44, 0x1, RZ ;  /* 0x000000012c2cc810 */ /* 0x000fe20007ffe0ff */
[----:B------:R-:W-:Y:S01]  /*0c00*/  UMOV UR6, UR4 ;  /* 0x0000000400067c82 */ /* 0x000fe20008000000 */
[----:B------:R-:W-:Y:S01]  /*0c10*/  IABS R32, R24 ;  /* 0x0000001800207213 */ /* 0x000fe20000000000 */
[----:B------:R-:W-:Y:S01]  /*0c20*/  UIMAD UR6, UR6, UR9, URZ ;  /* 0x00000009060672a4 */ /* 0x000fe2000f8e023f */
[----:B------:R-:W-:Y:S01]  /*0c30*/  @!P3 IADD3 R5, R5, -UR10, RZ ;  /* 0x8000000a0505bc10 */ /* 0x000fe2000fffe0ff */
[----:B------:R-:W-:Y:S01]  /*0c40*/  UMOV UR4, URZ ;  /* 0x0000003f00047c82 */ /* 0x000fe20008000000 */
[----:B------:R-:W-:Y:S01]  /*0c50*/  IABS R38, R8 ;  /* 0x0000000800267213 */ /* 0x000fe20000000000 */
[----:B------:R-:W-:Y:S01]  /*0c60*/  UIMAD.WIDE.U32 UR4, UR5, UR6, UR4 ;  /* 0x00000006050472a5 */ /* 0x000fe2000f8e0004 */
[----:B------:R-:W-:Y:S01]  /*0c70*/  ISETP.GE.U32.AND P4, PT, R5, UR10, PT ;  /* 0x0000000a05007c0c */ /* 0x000fe2000bf86070 */
[----:B------:R-:W-:Y:S01]  /*0c80*/  IMAD.MOV R9, RZ, RZ, -R22 ;  /* 0x000000ffff097224 */ /* 0x000fe200078e0a16 */
[----:B------:R-:W0:Y:S01]  /*0c90*/  I2F.RP R5, UR11 ;  /* 0x0000000b00057d06 */ /* 0x000e220008209400 */
[----:B------:R-:W-:-:S02]  /*0ca0*/  @!P5 IADD3 R7, R7, -UR10, RZ ;  /* 0x8000000a0707dc10 */ /* 0x000fc4000fffe0ff */
[----:B------:R-:W-:Y:S01]  /*0cb0*/  @!P6 IADD3 R17, R17, -UR10, RZ ;  /* 0x8000000a1111ec10 */ /* 0x000fe2000fffe0ff */
[----:B------:R-:W-:Y:S01]  /*0cc0*/  IMAD R9, R9, UR10, R20 ;  /* 0x0000000a09097c24 */ /* 0x000fe2000f8e0214 */
[----:B------:R-:W-:Y:S01]  /*0cd0*/  @!P6 IADD3 R40, R40, 0x1, RZ ;  /* 0x000000012828e810 */ /* 0x000fe20007ffe0ff */
[----:B------:R-:W-:Y:S01]  /*0ce0*/  UMOV UR4, URZ ;  /* 0x0000003f00047c82 */ /* 0x000fe20008000000 */
[----:B------:R-:W-:Y:S01]  /*0cf0*/  ISETP.GE.U32.AND P6, PT, R7, UR10, PT ;  /* 0x0000000a07007c0c */ /* 0x000fe2000bfc6070 */
[----:B------:R-:W-:Y:S01]  /*0d00*/  IMAD.HI.U32 R7, R32, UR5, RZ ;  /* 0x0000000520077c27 */ /* 0x000fe2000f8e00ff */
[----:B------:R-:W-:Y:S02]  /*0d10*/  @P2 IADD3 R2, R2, 0x1, RZ ;  /* 0x0000000102022810 */ /* 0x000fe40007ffe0ff */
[----:B------:R-:W-:Y:S01]  /*0d20*/  ISETP.GE.U32.AND P2, PT, R17, UR10, PT ;  /* 0x0000000a11007c0c */ /* 0x000fe2000bf46070 */
[----:B------:R-:W-:Y:S01]  /*0d30*/  IMAD.MOV R17, RZ, RZ, -R7 ;  /* 0x000000ffff117224 */ /* 0x000fe200078e0a07 */
[----:B------:R-:W-:Y:S01]  /*0d40*/  IABS R33, R35 ;  /* 0x0000002300217213 */ /* 0x000fe20000000000 */
[----:B------:R-:W-:Y:S01]  /*0d50*/  IMAD.HI.U32 R7, R38, UR5, RZ ;  /* 0x0000000526077c27 */ /* 0x000fe2000f8e00ff */
[----:B------:R-:W-:Y:S01]  /*0d60*/  @P0 IADD3 R10, R10, 0x1, RZ ;  /* 0x000000010a0a0810 */ /* 0x000fe20007ffe0ff */
[----:B0-----:R-:W0:Y:S01]  /*0d70*/  MUFU.RCP R5, R5 ;  /* 0x0000000500057308 */ /* 0x001e220000001000 */
[----:B------:R-:W-:Y:S01]  /*0d80*/  ISETP.LT.U32.AND P0, PT, R9, UR10, PT ;  /* 0x0000000a09007c0c */ /* 0x000fe2000bf01070 */
[----:B------:R-:W-:Y:S01]  /*0d90*/  IMAD.MOV R7, RZ, RZ, -R7 ;  /* 0x000000ffff077224 */ /* 0x000fe200078e0a07 */
[----:B------:R-:W-:Y:S01]  /*0da0*/  IABS R39, R18 ;  /* 0x0000001200277213 */ /* 0x000fe20000000000 */
[----:B------:R-:W-:Y:S01]  /*0db0*/  IMAD R32, R17, UR9, R32 ;  /* 0x0000000911207c24 */ /* 0x000fe2000f8e0220 */
[----:B------:R-:W-:Y:S01]  /*0dc0*/  IABS R37, R31 ;  /* 0x0000001f00257213 */ /* 0x000fe20000000000 */
[----:B------:R-:W-:Y:S01]  /*0dd0*/  IMAD R38, R7, UR9, R38 ;  /* 0x0000000907267c24 */ /* 0x000fe2000f8e0226 */
[----:B------:R-:W-:Y:S01]  /*0de0*/  IABS R45, R11 ;  /* 0x0000000b002d7213 */ /* 0x000fe20000000000 */
[----:B------:R-:W-:Y:S01]  /*0df0*/  IMAD.HI.U32 R7, R33, UR5, RZ ;  /* 0x0000000521077c27 */ /* 0x000fe2000f8e00ff */
[----:B------:R-:W-:-:S02]  /*0e00*/  @P1 IADD3 R44, R44, 0x1, RZ ;  /* 0x000000012c2c1810 */ /* 0x000fc40007ffe0ff */
[----:B------:R-:W-:Y:S01]  /*0e10*/  @P2 IADD3 R40, R40, 0x1, RZ ;  /* 0x0000000128282810 */ /* 0x000fe20007ffe0ff */
[----:B------:R-:W-:Y:S01]  /*0e20*/  IMAD.MOV R7, RZ, RZ, -R7 ;  /* 0x000000ffff077224 */ /* 0x000fe200078e0a07 */
[----:B------:R-:W-:Y:S02]  /*0e30*/  ISETP.LT.U32.AND P1, PT, R15, UR10, PT ;  /* 0x0000000a0f007c0c */ /* 0x000fe4000bf21070 */
[----:B------:R-:W-:Y:S01]  /*0e40*/  @!P0 IADD3 R9, R9, -UR10, RZ ;  /* 0x8000000a09098c10 */ /* 0x000fe2000fffe0ff */
[----:B------:R-:W-:Y:S01]  /*0e50*/  IMAD R33, R7, UR9, R33 ;  /* 0x0000000907217c24 */ /* 0x000fe2000f8e0221 */
[----:B0-----:R-:W-:Y:S01]  /*0e60*/  IADD3 R5, R5, 0xffffffe, RZ ;  /* 0x0ffffffe05057810 */ /* 0x001fe20007ffe0ff */
[----:B------:R-:W-:Y:S01]  /*0e70*/  IMAD.HI.U32 R7, R39, UR5, RZ ;  /* 0x0000000527077c27 */ /* 0x000fe2000f8e00ff */
[----:B------:R-:W-:Y:S02]  /*0e80*/  ISETP.GE.U32.AND P2, PT, R9, UR10, PT ;  /* 0x0000000a09007c0c */ /* 0x000fe4000bf46070 */
[----:B------:R-:W-:Y:S01]  /*0e90*/  IABS R41, R26 ;  /* 0x0000001a00297213 */ /* 0x000fe20000000000 */
[----:B------:R-:W-:Y:S01]  /*0ea0*/  IMAD.MOV R7, RZ, RZ, -R7 ;  /* 0x000000ffff077224 */ /* 0x000fe200078e0a07 */
[----:B------:R-:W0:Y:S01]  /*0eb0*/  F2I.FTZ.U32.TRUNC.NTZ R5, R5 ;  /* 0x0000000500057305 */ /* 0x000e22000021f000 */
[----:B------:R-:W-:Y:S01]  /*0ec0*/  IMAD.HI.U32 R9, R45, UR5, RZ ;  /* 0x000000052d097c27 */ /* 0x000fe2000f8e00ff */
[----:B------:R-:W-:-:S02]  /*0ed0*/  IABS R17, R6 ;  /* 0x0000000600117213 */ /* 0x000fc40000000000 */
[----:B------:R-:W-:Y:S01]  /*0ee0*/  @!P1 IADD3 R15, R15, -UR10, RZ ;  /* 0x8000000a0f0f9c10 */ /* 0x000fe2000fffe0ff */
[----:B------:R-:W-:Y:S01]  /*0ef0*/  IMAD R39, R7, UR9, R39 ;  /* 0x0000000907277c24 */ /* 0x000fe2000f8e0227 */
[----:B------:R-:W-:Y:S01]  /*0f00*/  @!P0 IADD3 R22, R22, 0x1, RZ ;  /* 0x0000000116168810 */ /* 0x000fe20007ffe0ff */
[----:B------:R-:W-:Y:S01]  /*0f10*/  IMAD.HI.U32 R7, R37, UR5, RZ ;  /* 0x0000000525077c27 */ /* 0x000fe2000f8e00ff */
[----:B------:R-:W-:Y:S02]  /*0f20*/  @!P3 IADD3 R14, R14, 0x1, RZ ;  /* 0x000000010e0eb810 */ /* 0x000fe40007ffe0ff */
[----:B------:R-:W-:Y:S01]  /*0f30*/  ISETP.GE.U32.AND P3, PT, R15, UR10, PT ;  /* 0x0000000a0f007c0c */ /* 0x000fe2000bf66070 */
[----:B------:R-:W-:Y:S01]  /*0f40*/  IMAD.MOV R7, RZ, RZ, -R7 ;  /* 0x000000ffff077224 */ /* 0x000fe200078e0a07 */
[----:B------:R-:W-:Y:S01]  /*0f50*/  @P2 IADD3 R22, R22, 0x1, RZ ;  /* 0x0000000116162810 */ /* 0x000fe20007ffe0ff */
[----:B------:R-:W-:Y:S01]  /*0f60*/  IMAD.MOV R9, RZ, RZ, -R9 ;  /* 0x000000ffff097224 */ /* 0x000fe200078e0a09 */
[----:B------:R-:W-:Y:S01]  /*0f70*/  @P4 IADD3 R14, R14, 0x1, RZ ;  /* 0x000000010e0e4810 */ /* 0x000fe20007ffe0ff */
[----:B------:R-:W-:Y:S01]  /*0f80*/  IMAD R37, R7, UR9, R37 ;  /* 0x0000000907257c24 */ /* 0x000fe2000f8e0225 */
[----:B------:R-:W-:Y:S01]  /*0f90*/  @!P1 IADD3 R42, R42, 0x1, RZ ;  /* 0x000000012a2a9810 */ /* 0x000fe20007ffe0ff */
[----:B------:R-:W-:Y:S01]  /*0fa0*/  IMAD R45, R9, UR9, R45 ;  /* 0x00000009092d7c24 */ /* 0x000fe2000f8e022d */
[----:B------:R-:W-:Y:S01]  /*0fb0*/  @!P5 IADD3 R36, R36, 0x1, RZ ;  /* 0x000000012424d810 */ /* 0x000fe20007ffe0ff */
[----:B------:R-:W-:Y:S01]  /*0fc0*/  IMAD.HI.U32 R7, R41, UR5, RZ ;  /* 0x0000000529077c27 */ /* 0x000fe2000f8e00ff */
[----:B------:R-:W-:-:S02]  /*0fd0*/  LOP3.LUT R15, RZ, c[0x0][0x198], RZ, 0x33, !PT ;  /* 0x00006600ff0f7a12 */ /* 0x000fc400078e33ff */
[----:B------:R-:W-:Y:S01]  /*0fe0*/  @P6 IADD3 R36, R36, 0x1, RZ ;  /* 0x0000000124246810 */ /* 0x000fe20007ffe0ff */
[----:B------:R-:W-:Y:S01]  /*0ff0*/  IMAD.HI.U32 R9, R17, UR5, RZ ;  /* 0x0000000511097c27 */ /* 0x000fe2000f8e00ff */
[----:B0-----:R0:W1:Y:S01]  /*1000*/  R2UR UR5, R5 ;  /* 0x00000000050573c2 */ /* 0x00106200000e0000 */
[----:B------:R-:W-:Y:S02]  /*1010*/  @P3 IADD3 R42, R42, 0x1, RZ ;  /* 0x000000012a2a3810 */ /* 0x000fe40007ffe0ff */
[----:B------:R-:W-:Y:S02]  /*1020*/  IMAD.MOV R7, RZ, RZ, -R7 ;  /* 0x000000ffff077224 */ /* 0x000fe400078e0a07 */
[----:B------:R-:W-:Y:S02]  /*1030*/  IMAD.MOV R9, RZ, RZ, -R9 ;  /* 0x000000ffff097224 */ /* 0x000fe400078e0a09 */
[----:B------:R-:W-:Y:S01]  /*1040*/  IMAD R41, R7, UR9, R41 ;  /* 0x0000000907297c24 */ /* 0x000fe2000f8e0229 */
[----:B0-----:R-:W-:Y:S01]  /*1050*/  LOP3.LUT R5, R12, c[0x0][0x198], RZ, 0x3c, !PT ;  /* 0x000066000c057a12 */ /* 0x001fe200078e3cff */
[----:B------:R-:W-:Y:S01]  /*1060*/  IMAD R17, R9, UR9, R17 ;  /* 0x0000000909117c24 */ /* 0x000fe2000f8e0211 */
[----:B------:R-:W-:-:S02]  /*1070*/  LOP3.LUT R7, R4, c[0x0][0x198], RZ, 0x3c, !PT ;  /* 0x0000660004077a12 */ /* 0x000fc400078e3cff */
[----:B------:R-:W-:Y:S02]  /*1080*/  ISETP.GE.AND P0, PT, R5, RZ, PT ;  /* 0x000000ff0500720c */ /* 0x000fe40003f06270 */
[----:B------:R-:W-:Y:S02]  /*1090*/  LOP3.LUT R5, R16, c[0x0][0x198], RZ, 0x3c, !PT ;  /* 0x0000660010057a12 */ /* 0x000fe400078e3cff */
[----:B------:R-:W-:Y:S02]  /*10a0*/  ISETP.GE.AND P4, PT, R7, RZ, PT ;  /* 0x000000ff0700720c */ /* 0x000fe40003f86270 */
[----:B------:R-:W-:Y:S02]  /*10b0*/  ISETP.GE.AND P2, PT, R5, RZ, PT ;  /* 0x000000ff0500720c */ /* 0x000fe40003f46270 */
[----:B------:R-:W-:Y:S02]  /*10c0*/  LOP3.LUT R5, R29, c[0x0][0x198], RZ, 0x3c, !PT ;  /* 0x000066001d057a12 */ /* 0x000fe400078e3cff */
[----:B------:R-:W-:-:S02]  /*10d0*/  LOP3.LUT R7, R23, c[0x0][0x198], RZ, 0x3c, !PT ;  /* 0x0000660017077a12 */ /* 0x000fc400078e3cff */
[----:B------:R-:W-:Y:S01]  /*10e0*/  ISETP.GE.AND P1, PT, R5, RZ, PT ;  /* 0x000000ff0500720c */ /* 0x000fe20003f26270 */
[----:B------:R-:W-:Y:S01]  /*10f0*/  @!P0 IMAD.MOV R44, RZ, RZ, -R44 ;  /* 0x000000ffff2c8224 */ /* 0x000fe200078e0a2c */
[----:B------:R-:W-:Y:S01]  /*1100*/  ISETP.GE.AND P5, PT, R7, RZ, PT ;  /* 0x000000ff0700720c */ /* 0x000fe20003fa6270 */
[----:B-1----:R-:W-:Y:S01]  /*1110*/  UIADD3 UR6, URZ, -UR5, URZ ;  /* 0x800000053f067290 */ /* 0x002fe2000fffe03f */
[----:B------:R-:W-:Y:S01]  /*1120*/  LOP3.LUT R5, R25, c[0x0][0x198], RZ, 0x3c, !PT ;  /* 0x0000660019057a12 */ /* 0x000fe200078e3cff */
[----:B------:R-:W-:Y:S01]  /*1130*/  @!P4 IMAD.MOV R2, RZ, RZ, -R2 ;  /* 0x000000ffff02c224 */ /* 0x000fe200078e0a02 */
[----:B------:R-:W-:Y:S01]  /*1140*/  LOP3.LUT R7, R23, c[0x0][0x19c], RZ, 0x3c, !PT ;  /* 0x0000670017077a12 */ /* 0x000fe200078e3cff */
[----:B------:R-:W-:Y:S01]  /*1150*/  @!P2 IMAD.MOV R40, RZ, RZ, -R40 ;  /* 0x000000ffff28a224 */ /* 0x000fe200078e0a28 */
[----:B------:R-:W-:Y:S01]  /*1160*/  ISETP.GE.AND P3, PT, R5, RZ, PT ;  /* 0x000000ff0500720c */ /* 0x000fe20003f66270 */
[----:B------:R-:W-:Y:S01]  /*1170*/  UIMAD UR6, UR6, UR11, URZ ;  /* 0x0000000b060672a4 */ /* 0x000fe2000f8e023f */
[----:B------:R-:W-:-:S02]  /*1180*/  LOP3.LUT R5, R3, c[0x0][0x198], RZ, 0x3c, !PT ;  /* 0x0000660003057a12 */ /* 0x000fc400078e3cff */
[----:B------:R-:W-:Y:S01]  /*1190*/  ISETP.NE.AND P0, PT, RZ, c[0x0][0x198], PT ;  /* 0x00006600ff007a0c */ /* 0x000fe20003f05270 */
[----:B------:R-:W-:Y:S01]  /*11a0*/  @!P1 IMAD.MOV R14, RZ, RZ, -R14 ;  /* 0x000000ffff0e9224 */ /* 0x000fe200078e0a0e */
[----:B------:R-:W-:Y:S01]  /*11b0*/  ISETP.GE.AND P4, PT, R5, RZ, PT ;  /* 0x000000ff0500720c */ /* 0x000fe20003f86270 */
[----:B------:R-:W-:Y:S01]  /*11c0*/  @!P5 IMAD.MOV R10, RZ, RZ, -R10 ;  /* 0x000000ffff0ad224 */ /* 0x000fe200078e0a0a */
[----:B------:R-:W-:Y:S01]  /*11d0*/  LOP3.LUT R5, R30, c[0x0][0x198], RZ, 0x3c, !PT ;  /* 0x000066001e057a12 */ /* 0x000fe200078e3cff */
[----:B------:R-:W-:Y:S01]  /*11e0*/  UIMAD.WIDE.U32 UR4, UR5, UR6, UR4 ;  /* 0x00000006050472a5 */ /* 0x000fe2000f8e0004 */
[----:B------:R-:W-:Y:S02]  /*11f0*/  ISETP.LT.U32.AND P1, PT, R32, UR9, PT ;  /* 0x0000000920007c0c */ /* 0x000fe4000bf21070 */
[----:B------:R-:W-:Y:S01]  /*1200*/  ISETP.GE.AND P5, PT, R5, RZ, PT ;  /* 0x000000ff0500720c */ /* 0x000fe20003fa6270 */
[----:B------:R-:W-:Y:S01]  /*1210*/  @!P3 IMAD.MOV R36, RZ, RZ, -R36 ;  /* 0x000000ffff24b224 */ /* 0x000fe200078e0a24 */
[----:B------:R-:W-:Y:S01]  /*1220*/  ISETP.GE.AND P6, PT, R7, RZ, PT ;  /* 0x000000ff0700720c */ /* 0x000fe20003fc6270 */
[----:B------:R-:W-:Y:S01]  /*1230*/  ULDC.64 UR6, c[0x0][0x190] ;  /* 0x0000640000067ab9 */ /* 0x000fe20000000a00 */
[C---:B------:R-:W-:Y:S01]  /*1240*/  SEL R2, R15.reuse, R2, !P0 ;  /* 0x000000020f027207 */ /* 0x040fe20004000000 */
[----:B------:R-:W-:Y:S01]  /*1250*/  UIMAD UR4, UR7, UR6, URZ ;  /* 0x00000006070472a4 */ /* 0x000fe2000f8e023f */
[C---:B------:R-:W-:Y:S01]  /*1260*/  SEL R10, R15.reuse, R10, !P0 ;  /* 0x0000000a0f0a7207 */ /* 0x040fe20004000000 */
[----:B------:R-:W-:Y:S01]  /*1270*/  @!P4 IMAD.MOV R22, RZ, RZ, -R22 ;  /* 0x000000ffff16c224 */ /* 0x000fe200078e0a16 */
[C---:B------:R-:W-:Y:S01]  /*1280*/  SEL R5, R15.reuse, R44, !P0 ;  /* 0x0000002c0f057207 */ /* 0x040fe20004000000 */
[----:B------:R-:W-:Y:S01]  /*1290*/  ULDC.64 UR6, c[0x0][0x118] ;  /* 0x0000460000067ab9 */ /* 0x000fe20000000a00 */
[----:B------:R-:W-:-:S02]  /*12a0*/  SEL R9, R15, R40, !P0 ;  /* 0x000000280f097207 */ /* 0x000fc40004000000 */
[C---:B------:R-:W-:Y:S01]  /*12b0*/  SEL R14, R15.reuse, R14, !P0 ;  /* 0x0000000e0f0e7207 */ /* 0x040fe20004000000 */
[----:B------:R-:W-:Y:S01]  /*12c0*/  @!P5 IMAD.MOV R42, RZ, RZ, -R42 ;  /* 0x000000ffff2ad224 */ /* 0x000fe200078e0a2a */
[C---:B------:R-:W-:Y:S02]  /*12d0*/  SEL R7, R15.reuse, R36, !P0 ;  /* 0x000000240f077207 */ /* 0x040fe40004000000 */
[C---:B------:R-:W-:Y:S02]  /*12e0*/  SEL R43, R15.reuse, R22, !P0 ;  /* 0x000000160f2b7207 */ /* 0x040fe40004000000 */
[----:B------:R-:W-:Y:S01]  /*12f0*/  SEL R42, R15, R42, !P0 ;  /* 0x0000002a0f2a7207 */ /* 0x000fe20004000000 */
[----:B------:R-:W-:Y:S01]  /*1300*/  IMAD.HI.U32 R15, R19, UR5, RZ ;  /* 0x00000005130f7c27 */ /* 0x000fe2000f8e00ff */
[----:B------:R-:W-:Y:S02]  /*1310*/  ISETP.LT.U32.AND P0, PT, R33, UR9, PT ;  /* 0x0000000921007c0c */ /* 0x000fe4000bf01070 */
[----:B------:R-:W-:Y:S01]  /*1320*/  @!P1 IADD3 R32, R32, -UR9, RZ ;  /* 0x8000000920209c10 */ /* 0x000fe2000fffe0ff */
[----:B------:R-:W-:Y:S01]  /*1330*/  IMAD.MOV R22, RZ, RZ, -R15 ;  /* 0x000000ffff167224 */ /* 0x000fe200078e0a0f */
[----:B------:R-:W-:-:S02]  /*1340*/  ISETP.LT.U32.AND P3, PT, R45, UR9, PT ;  /* 0x000000092d007c0c */ /* 0x000fc4000bf61070 */
[----:B------:R-:W-:Y:S01]  /*1350*/  ISETP.LT.U32.AND P4, PT, R17, UR9, PT ;  /* 0x0000000911007c0c */ /* 0x000fe2000bf81070 */
[----:B------:R-:W-:Y:S01]  /*1360*/  IMAD R19, R22, UR11, R19 ;  /* 0x0000000b16137c24 */ /* 0x000fe2000f8e0213 */
[----:B------:R-:W-:Y:S02]  /*1370*/  ISETP.LT.U32.AND P2, PT, R38, UR9, PT ;  /* 0x0000000926007c0c */ /* 0x000fe4000bf41070 */
[----:B------:R-:W-:Y:S02]  /*1380*/  ISETP.LT.U32.AND P1, PT, R39, UR9, PT ;  /* 0x0000000927007c0c */ /* 0x000fe4000bf21070 */
[----:B------:R-:W-:Y:S02]  /*1390*/  LOP3.LUT R40, RZ, c[0x0][0x194], RZ, 0x33, !PT ;  /* 0x00006500ff287a12 */ /* 0x000fe400078e33ff */
[----:B------:R-:W-:Y:S02]  /*13a0*/  @!P0 IADD3 R33, R33, -UR9, RZ ;  /* 0x8000000921218c10 */ /* 0x000fe4000fffe0ff */
[----:B------:R-:W-:-:S02]  /*13b0*/  ISETP.LT.U32.AND P0, PT, R32, UR9, PT ;  /* 0x0000000920007c0c */ /* 0x000fc4000bf01070 */
[----:B------:R-:W-:Y:S02]  /*13c0*/  @!P3 IADD3 R45, R45, -UR9, RZ ;  /* 0x800000092d2dbc10 */ /* 0x000fe4000fffe0ff */
[----:B------:R-:W-:Y:S02]  /*13d0*/  @!P4 IADD3 R17, R17, -UR9, RZ ;  /* 0x800000091111cc10 */ /* 0x000fe4000fffe0ff */
[----:B------:R-:W-:Y:S02]  /*13e0*/  ISETP.LT.U32.AND P3, PT, R41, UR9, PT ;  /* 0x0000000929007c0c */ /* 0x000fe4000bf61070 */
[----:B------:R-:W-:Y:S02]  /*13f0*/  @!P2 IADD3 R38, R38, -UR9, RZ ;  /* 0x800000092626ac10 */ /* 0x000fe4000fffe0ff */
[----:B------:R-:W-:Y:S02]  /*1400*/  ISETP.LT.U32.AND P2, PT, R37, UR9, PT ;  /* 0x0000000925007c0c */ /* 0x000fe4000bf41070 */
[----:B------:R-:W-:-:S02]  /*1410*/  @!P1 IADD3 R39, R39, -UR9, RZ ;  /* 0x8000000927279c10 */ /* 0x000fc4000fffe0ff */
[----:B------:R-:W-:Y:S02]  /*1420*/  @!P0 IADD3 R32, R32, -UR9, RZ ;  /* 0x8000000920208c10 */ /* 0x000fe4000fffe0ff */
[----:B------:R-:W-:Y:S02]  /*1430*/  ISETP.LT.U32.AND P0, PT, R17, UR9, PT ;  /* 0x0000000911007c0c */ /* 0x000fe4000bf01070 */
[----:B------:R-:W-:Y:S02]  /*1440*/  ISETP.LT.U32.AND P1, PT, R45, UR9, PT ;  /* 0x000000092d007c0c */ /* 0x000fe4000bf21070 */
[----:B------:R-:W-:Y:S02]  /*1450*/  @!P3 IADD3 R41, R41, -UR9, RZ ;  /* 0x800000092929bc10 */ /* 0x000fe4000fffe0ff */
[----:B------:R-:W-:Y:S02]  /*1460*/  ISETP.LT.U32.AND P4, PT, R38, UR9, PT ;  /* 0x0000000926007c0c */ /* 0x000fe4000bf81070 */
[----:B------:R-:W-:-:S02]  /*1470*/  @!P2 IADD3 R37, R37, -UR9, RZ ;  /* 0x800000092525ac10 */ /* 0x000fc4000fffe0ff */
[----:B------:R-:W-:Y:S02]  /*1480*/  ISETP.LT.U32.AND P2, PT, R19, UR11, PT ;  /* 0x0000000b13007c0c */ /* 0x000fe4000bf41070 */
[----:B------:R-:W-:Y:S02]  /*1490*/  ISETP.LT.U32.AND P3, PT, R33, UR9, PT ;  /* 0x0000000921007c0c */ /* 0x000fe4000bf61070 */
[----:B------:R-:W-:Y:S02]  /*14a0*/  @!P0 IADD3 R17, R17, -UR9, RZ ;  /* 0x8000000911118c10 */ /* 0x000fe4000fffe0ff */
[----:B------:R-:W-:Y:S02]  /*14b0*/  ISETP.LT.U32.AND P0, PT, R41, UR9, PT ;  /* 0x0000000929007c0c */ /* 0x000fe4000bf01070 */
[----:B------:R-:W-:Y:S02]  /*14c0*/  @!P1 IADD3 R45, R45, -UR9, RZ ;  /* 0x800000092d2d9c10 */ /* 0x000fe4000fffe0ff */
[----:B------:R-:W-:-:S02]  /*14d0*/  @!P4 IADD3 R38, R38, -UR9, RZ ;  /* 0x800000092626cc10 */ /* 0x000fc4000fffe0ff */
[----:B------:R-:W-:Y:S02]  /*14e0*/  ISETP.LT.U32.AND P4, PT, R39, UR9, PT ;  /* 0x0000000927007c0c */ /* 0x000fe4000bf81070 */
[----:B------:R-:W-:Y:S02]  /*14f0*/  @!P2 IADD3 R19, R19, -UR11, RZ ;  /* 0x8000000b1313ac10 */ /* 0x000fe4000fffe0ff */
[----:B------:R-:W-:Y:S02]  /*1500*/  @!P3 IADD3 R33, R33, -UR9, RZ ;  /* 0x800000092121bc10 */ /* 0x000fe4000fffe0ff */
[----:B------:R-:W-:Y:S01]  /*1510*/  ISETP.GE.U32.AND P3, PT, R19, UR11, PT ;  /* 0x0000000b13007c0c */ /* 0x000fe2000bf66070 */
[----:B------:R-:W-:Y:S01]  /*1520*/  IMAD.HI.U32 R19, R13, UR5, RZ ;  /* 0x000000050d137c27 */ /* 0x000fe2000f8e00ff */
[----:B------:R-:W-:Y:S02]  /*1530*/  @!P0 IADD3 R41, R41, -UR9, RZ ;  /* 0x8000000929298c10 */ /* 0x000fe4000fffe0ff */
[----:B------:R-:W-:Y:S01]  /*1540*/  ISETP.GE.AND P0, PT, R11, RZ, PT ;  /* 0x000000ff0b00720c */ /* 0x000fe20003f06270 */
[----:B------:R-:W-:Y:S01]  /*1550*/  IMAD.MOV R22, RZ, RZ, -R19 ;  /* 0x000000ffff167224 */ /* 0x000fe200078e0a13 */
[----:B------:R-:W-:-:S02]  /*1560*/  ISETP.LT.U32.AND P1, PT, R37, UR9, PT ;  /* 0x0000000925007c0c */ /* 0x000fc4000bf21070 */
[----:B------:R-:W-:Y:S01]  /*1570*/  @!P4 IADD3 R39, R39, -UR9, RZ ;  /* 0x800000092727cc10 */ /* 0x000fe2000fffe0ff */
[----:B------:R-:W-:Y:S01]  /*1580*/  IMAD R13, R22, UR11, R13 ;  /* 0x0000000b160d7c24 */ /* 0x000fe2000f8e020d */
[----:B------:R-:W-:Y:S02]  /*1590*/  IABS R22, UR4 ;  /* 0x0000000400167c13 */ /* 0x000fe40008000000 */
[----:B------:R-:W-:Y:S02]  /*15a0*/  ISETP.GE.AND P4, PT, R24, RZ, PT ;  /* 0x000000ff1800720c */ /* 0x000fe40003f86270 */
[----:B------:R-:W0:Y:S01]  /*15b0*/  I2F.RP R36, R22 ;  /* 0x0000001600247306 */ /* 0x000e220000209400 */
[----:B------:R-:W-:Y:S02]  /*15c0*/  @!P2 IADD3 R15, R15, 0x1, RZ ;  /* 0x000000010f0fa810 */ /* 0x000fe40007ffe0ff */
[----:B------:R-:W-:Y:S01]  /*15d0*/  @!P0 IMAD.MOV R45, RZ, RZ, -R45 ;  /* 0x000000ffff2d8224 */ /* 0x000fe200078e0a2d */
[----:B------:R-:W-:-:S02]  /*15e0*/  ISETP.GE.AND P0, PT, R6, RZ, PT ;  /* 0x000000ff0600720c */ /* 0x000fc40003f06270 */
[----:B------:R-:W-:Y:S02]  /*15f0*/  @!P1 IADD3 R37, R37, -UR9, RZ ;  /* 0x8000000925259c10 */ /* 0x000fe4000fffe0ff */
[----:B------:R-:W-:Y:S01]  /*1600*/  ISETP.GE.AND P1, PT, R8, RZ, PT ;  /* 0x000000ff0800720c */ /* 0x000fe20003f26270 */
[----:B------:R-:W-:Y:S01]  /*1610*/  IMAD.MOV R8, RZ, RZ, -R8 ;  /* 0x000000ffff087224 */ /* 0x000fe200078e0a08 */
[----:B------:R-:W-:Y:S01]  /*1620*/  @P3 IADD3 R15, R15, 0x1, RZ ;  /* 0x000000010f0f3810 */ /* 0x000fe20007ffe0ff */
[----:B------:R-:W-:Y:S01]  /*1630*/  @!P4 IMAD.MOV R32, RZ, RZ, -R32 ;  /* 0x000000ffff20c224 */ /* 0x000fe200078e0a20 */
[----:B------:R-:W-:Y:S01]  /*1640*/  ISETP.LT.U32.AND P4, PT, R13, UR11, PT ;  /* 0x0000000b0d007c0c */ /* 0x000fe2000bf81070 */
[----:B------:R-:W-:Y:S02]  /*1650*/  IMAD R23, R8, c[0x0][0x190], R23 ;  /* 0x0000640008177a24 */ /* 0x000fe400078e0217 */
[----:B------:R-:W-:Y:S01]  /*1660*/  @!P6 IMAD.MOV R15, RZ, RZ, -R15 ;  /* 0x000000ffff0fe224 */ /* 0x000fe200078e0a0f */
[----:B0-----:R-:W0:Y:S01]  /*1670*/  MUFU.RCP R36, R36 ;  /* 0x0000002400247308 */ /* 0x001e220000001000 */
[----:B------:R-:W-:Y:S01]  /*1680*/  @!P0 IMAD.MOV R17, RZ, RZ, -R17 ;  /* 0x000000ffff118224 */ /* 0x000fe200078e0a11 */
[----:B------:R-:W-:-:S03]  /*1690*/  ISETP.GE.AND P0, PT, R18, RZ, PT ;  /* 0x000000ff1200720c */ /* 0x000fc60003f06270 */
[----:B------:R-:W-:Y:S01]  /*16a0*/  @!P1 IMAD.MOV R38, RZ, RZ, -R38 ;  /* 0x000000ffff269224 */ /* 0x000fe200078e0a26 */
[----:B------:R-:W-:Y:S01]  /*16b0*/  ISETP.GE.AND P1, PT, R35, RZ, PT ;  /* 0x000000ff2300720c */ /* 0x000fe20003f26270 */
[----:B------:R-:W-:Y:S02]  /*16c0*/  IMAD.MOV R35, RZ, RZ, -R35 ;  /* 0x000000ffff237224 */ /* 0x000fe400078e0a23 */
[----:B------:R-:W-:Y:S02]  /*16d0*/  @!P4 IADD3 R13, R13, -UR11, RZ ;  /* 0x8000000b0d0dcc10 */ /* 0x000fe4000fffe0ff */
[----:B------:R-:W-:Y:S02]  /*16e0*/  @!P4 IADD3 R19, R19, 0x1, RZ ;  /* 0x000000011313c810 */ /* 0x000fe40007ffe0ff */
[----:B------:R-:W-:Y:S02]  /*16f0*/  ISETP.GE.U32.AND P5, PT, R13, UR11, PT ;  /* 0x0000000b0d007c0c */ /* 0x000fe4000bfa6070 */
[----:B------:R-:W-:Y:S01]  /*1700*/  @!P0 IMAD.MOV R39, RZ, RZ, -R39 ;  /* 0x000000ffff278224 */ /* 0x000fe200078e0a27 */
[----:B------:R-:W-:-:S02]  /*1710*/  ISETP.GE.AND P0, PT, R31, RZ, PT ;  /* 0x000000ff1f00720c */ /* 0x000fc40003f06270 */
[----:B0-----:R-:W-:Y:S01]  /*1720*/  IADD3 R13, R36, 0xffffffe, RZ ;  /* 0x0ffffffe240d7810 */ /* 0x001fe20007ffe0ff */
[----:B------:R-:W-:-:S05]  /*1730*/  @!P1 IMAD.MOV R33, RZ, RZ, -R33 ;  /* 0x000000ffff219224 */ /* 0x000fca00078e0a21 */
[----:B------:R-:W0:Y:S02]  /*1740*/  F2I.FTZ.U32.TRUNC.NTZ R13, R13 ;  /* 0x0000000d000d7305 */ /* 0x000e24000021f000 */
[----:B------:R-:W-:-:S03]  /*1750*/  @P5 IADD3 R19, R19, 0x1, RZ ;  /* 0x0000000113135810 */ /* 0x000fc60007ffe0ff */
[----:B------:R-:W-:Y:S01]  /*1760*/  @!P0 IMAD.MOV R37, RZ, RZ, -R37 ;  /* 0x000000ffff258224 */ /* 0x000fe200078e0a25 */
[----:B------:R-:W-:-:S13]  /*1770*/  ISETP.GE.AND P0, PT, R26, RZ, PT ;  /* 0x000000ff1a00720c */ /* 0x000fda0003f06270 */
[----:B------:R-:W-:Y:S01]  /*1780*/  @!P0 IMAD.MOV R41, RZ, RZ, -R41 ;  /* 0x000000ffff298224 */ /* 0x000fe200078e0a29 */
[----:B------:R-:W-:-:S04]  /*1790*/  ISETP.NE.AND P0, PT, RZ, c[0x0][0x194], PT ;  /* 0x00006500ff007a0c */ /* 0x000fc80003f05270 */
[C---:B------:R-:W-:Y:S01]  /*17a0*/  SEL R44, R40.reuse, R37, !P0 ;  /* 0x00000025282c7207 */ /* 0x040fe20004000000 */
[----:B------:R-:W-:Y:S01]  /*17b0*/  IMAD.MOV R37, RZ, RZ, -R11 ;  /* 0x000000ffff257224 */ /* 0x000fe200078e0a0b */
[----:B------:R-:W-:Y:S02]  /*17c0*/  SEL R38, R40, R38, !P0 ;  /* 0x0000002628267207 */ /* 0x000fe40004000000 */
[----:B------:R-:W-:Y:S01]  /*17d0*/  LOP3.LUT R11, R12, c[0x0][0x19c], RZ, 0x3c, !PT ;  /* 0x000067000c0b7a12 */ /* 0x000fe200078e3cff */
[----:B------:R-:W-:Y:S01]  /*17e0*/  IMAD R37, R37, c[0x0][0x190], R12 ;  /* 0x0000640025257a24 */ /* 0x000fe200078e020c */
[C---:B------:R-:W-:Y:S02]  /*17f0*/  SEL R32, R40.reuse, R32, !P0 ;  /* 0x0000002028207207 */ /* 0x040fe40004000000 */
[C---:B------:R-:W-:Y:S01]  /*1800*/  SEL R36, R40.reuse, R45, !P0 ;  /* 0x0000002d28247207 */ /* 0x040fe20004000000 */
[----:B------:R-:W-:Y:S01]  /*1810*/  IMAD.HI.U32 R45, R21, UR5, RZ ;  /* 0x00000005152d7c27 */ /* 0x000fe2000f8e00ff */
[----:B------:R-:W-:-:S02]  /*1820*/  SEL R33, R40, R33, !P0 ;  /* 0x0000002128217207 */ /* 0x000fc40004000000 */
[C---:B------:R-:W-:Y:S02]  /*1830*/  SEL R17, R40.reuse, R17, !P0 ;  /* 0x0000001128117207 */ /* 0x040fe40004000000 */
[C---:B------:R-:W-:Y:S02]  /*1840*/  SEL R8, R40.reuse, R39, !P0 ;  /* 0x0000002728087207 */ /* 0x040fe40004000000 */
[----:B------:R-:W-:Y:S02]  /*1850*/  SEL R41, R40, R41, !P0 ;  /* 0x0000002928297207 */ /* 0x000fe40004000000 */
[----:B------:R-:W-:Y:S01]  /*1860*/  ISETP.GE.AND P0, PT, R11, RZ, PT ;  /* 0x000000ff0b00720c */ /* 0x000fe20003f06270 */
[----:B------:R-:W-:Y:S01]  /*1870*/  IMAD R11, R38, c[0x0][0x190], R23 ;  /* 0x00006400260b7a24 */ /* 0x000fe200078e0217 */
[----:B------:R-:W-:Y:S01]  /*1880*/  LOP3.LUT R12, R16, c[0x0][0x19c], RZ, 0x3c, !PT ;  /* 0x00006700100c7a12 */ /* 0x000fe200078e3cff */
[----:B0-----:R-:W-:Y:S02]  /*1890*/  IMAD.MOV R23, RZ, RZ, -R13 ;  /* 0x000000ffff177224 */ /* 0x001fe400078e0a0d */
[----:B------:R-:W-:Y:S01]  /*18a0*/  IMAD R38, R35, c[0x0][0x190], R16 ;  /* 0x0000640023267a24 */ /* 0x000fe200078e0210 */
[----:B------:R-:W-:Y:S01]  /*18b0*/  ISETP.GE.AND P1, PT, R12, RZ, PT ;  /* 0x000000ff0c00720c */ /* 0x000fe20003f26270 */
[----:B------:R-:W-:Y:S01]  /*18c0*/  IMAD R23, R23, R22, RZ ;  /* 0x0000001617177224 */ /* 0x000fe200078e02ff */
[----:B------:R-:W-:Y:S01]  /*18d0*/  IABS R35, R11 ;  /* 0x0000000b00237213 */ /* 0x000fe20000000000 */
[----:B------:R-:W-:-:S02]  /*18e0*/  IMAD.MOV.U32 R12, RZ, RZ, RZ ;  /* 0x000000ffff0c7224 */ /* 0x000fc400078e00ff */
[----:B------:R-:W-:Y:S01]  /*18f0*/  IMAD R16, R36, c[0x0][0x190], R37 ;  /* 0x0000640024107a24 */ /* 0x000fe200078e0225 */
[----:B------:R-:W-:Y:S01]  /*1900*/  LOP3.LUT R36, R29, c[0x0][0x19c], RZ, 0x3c, !PT ;  /* 0x000067001d247a12 */ /* 0x000fe200078e3cff */
[----:B------:R-:W-:-:S03]  /*1910*/  IMAD.HI.U32 R23, R13, R23, R12 ;  /* 0x000000170d177227 */ /* 0x000fc600078e000c */
[----:B------:R-:W-:Y:S01]  /*1920*/  ISETP.GE.AND P4, PT, R36, RZ, PT ;  /* 0x000000ff2400720c */ /* 0x000fe20003f86270 */
[----:B------:R-:W-:Y:S01]  /*1930*/  IMAD.HI.U32 R12, R34, UR5, RZ ;  /* 0x00000005220c7c27 */ /* 0x000fe2000f8e00ff */
[----:B------:R-:W-:-:S03]  /*1940*/  IABS R40, R16 ;  /* 0x0000001000287213 */ /* 0x000fc60000000000 */
[----:B------:R-:W-:Y:S02]  /*1950*/  IMAD.MOV R13, RZ, RZ, -R12 ;  /* 0x000000ffff0d7224 */ /* 0x000fe400078e0a0c */
[----:B------:R-:W-:-:S04]  /*1960*/  IMAD.HI.U32 R36, R23, R35, RZ ;  /* 0x0000002317247227 */ /* 0x000fc800078e00ff */
[----:B------:R-:W-:Y:S01]  /*1970*/  IMAD R34, R13, UR11, R34 ;  /* 0x0000000b0d227c24 */ /* 0x000fe2000f8e0222 */
[----:B------:R-:W-:Y:S01]  /*1980*/  IABS R13, UR4 ;  /* 0x00000004000d7c13 */ /* 0x000fe20008000000 */
[----:B------:R-:W-:Y:S02]  /*1990*/  @!P0 IMAD.MOV R19, RZ, RZ, -R19 ;  /* 0x000000ffff138224 */ /* 0x000fe400078e0a13 */
[----:B------:R-:W-:Y:S01]  /*19a0*/  IMAD.HI.U32 R37, R28, UR5, RZ ;  /* 0x000000051c257c27 */ /* 0x000fe2000f8e00ff */
[----:B------:R-:W-:-:S03]  /*19b0*/  ISETP.LT.U32.AND P2, PT, R34, UR11, PT ;  /* 0x0000000b22007c0c */ /* 0x000fc6000bf41070 */
[----:B------:R-:W-:-:S10]  /*19c0*/  IMAD.MOV R13, RZ, RZ, -R13 ;  /* 0x000000ffff0d7224 */ /* 0x000fd400078e0a0d */
[----:B------:R-:W-:Y:S02]  /*19d0*/  @!P2 IADD3 R34, R34, -UR11, RZ ;  /* 0x8000000b2222ac10 */ /* 0x000fe4000fffe0ff */
[----:B------:R-:W-:Y:S02]  /*19e0*/  @!P2 IADD3 R12, R12, 0x1, RZ ;  /* 0x000000010c0ca810 */ /* 0x000fe40007ffe0ff */
[----:B------:R-:W-:Y:S01]  /*19f0*/  ISETP.GE.U32.AND P3, PT, R34, UR11, PT ;  /* 0x0000000b22007c0c */ /* 0x000fe2000bf66070 */
[----:B------:R-:W-:Y:S02]  /*1a00*/  IMAD.MOV R34, RZ, RZ, -R6 ;  /* 0x000000ffff227224 */ /* 0x000fe400078e0a06 */
[----:B------:R-:W-:Y:S02]  /*1a10*/  IMAD.MOV.U32 R6, RZ, RZ, R13 ;  /* 0x000000ffff067224 */ /* 0x000fe400078e000d */
[----:B------:R-:W-:-:S04]  /*1a20*/  IMAD.HI.U32 R13, R23, R40, RZ ;  /* 0x00000028170d7227 */ /* 0x000fc800078e00ff */
[-C--:B------:R-:W-:Y:S02]  /*1a30*/  IMAD R35, R36, R6.reuse, R35 ;  /* 0x0000000624237224 */ /* 0x080fe400078e0223 */
[----:B------:R-:W-:Y:S02]  /*1a40*/  IMAD R34, R34, c[0x0][0x190], R29 ;  /* 0x0000640022227a24 */ /* 0x000fe400078e021d */
[----:B------:R-:W-:Y:S01]  /*1a50*/  IMAD R29, R33, c[0x0][0x190], R38 ;  /* 0x00006400211d7a24 */ /* 0x000fe200078e0226 */
[----:B------:R-:W-:Y:S01]  /*1a60*/  ISETP.GT.U32.AND P5, PT, R22, R35, PT ;  /* 0x000000231600720c */ /* 0x000fe20003fa4070 */
[----:B------:R-:W-:Y:S01]  /*1a70*/  IMAD R33, R13, R6, R40 ;  /* 0x000000060d217224 */ /* 0x000fe200078e0228 */
[----:B------:R-:W-:Y:S01]  /*1a80*/  @P3 IADD3 R12, R12, 0x1, RZ ;  /* 0x000000010c0c3810 */ /* 0x000fe20007ffe0ff */
[----:B------:R-:W-:-:S03]  /*1a90*/  IMAD R17, R17, c[0x0][0x190], R34 ;  /* 0x0000640011117a24 */ /* 0x000fc600078e0222 */
[----:B------:R-:W-:-:S07]  /*1aa0*/  ISETP.GT.U32.AND P6, PT, R22, R33, PT ;  /* 0x000000211600720c */ /* 0x000fce0003fc4070 */
[----:B------:R-:W-:Y:S01]  /*1ab0*/  @!P5 IMAD.IADD R35, R35, 0x1, -R22 ;  /* 0x000000012323d824 */ /* 0x000fe200078e0a16 */
[----:B------:R-:W-:-:S04]  /*1ac0*/  @!P5 IADD3 R36, R36, 0x1, RZ ;  /* 0x000000012424d810 */ /* 0x000fc80007ffe0ff */
[----:B------:R-:W-:Y:S01]  /*1ad0*/  ISETP.GE.U32.AND P0, PT, R35, R22, PT ;  /* 0x000000162300720c */ /* 0x000fe20003f06070 */
[----:B------:R-:W-:Y:S01]  /*1ae0*/  @!P6 IMAD.IADD R33, R33, 0x1, -R22 ;  /* 0x000000012121e824 */ /* 0x000fe200078e0a16 */
[----:B------:R-:W-:Y:S01]  /*1af0*/  @!P6 IADD3 R13, R13, 0x1, RZ ;  /* 0x000000010d0de810 */ /* 0x000fe20007ffe0ff */
[----:B------:R-:W-:-:S03]  /*1b00*/  IMAD.MOV R35, RZ, RZ, -R37 ;  /* 0x000000ffff237224 */ /* 0x000fc600078e0a25 */
[----:B------:R-:W-:Y:S01]  /*1b10*/  ISETP.GE.U32.AND P5, PT, R33, R22, PT ;  /* 0x000000162100720c */ /* 0x000fe20003fa6070 */
[----:B------:R-:W-:Y:S01]  /*1b20*/  IMAD R34, R35, UR11, R28 ;  /* 0x0000000b23227c24 */ /* 0x000fe2000f8e021c */
[----:B------:R-:W-:Y:S02]  /*1b30*/  LOP3.LUT R33, R11, UR4, RZ, 0x3c, !PT ;  /* 0x000000040b217c12 */ /* 0x000fe4000f8e3cff */
[----:B------:R-:W-:-:S03]  /*1b40*/  IABS R28, R29 ;  /* 0x0000001d001c7213 */ /* 0x000fc60000000000 */
[----:B------:R-:W-:Y:S02]  /*1b50*/  @P0 IADD3 R36, R36, 0x1, RZ ;  /* 0x0000000124240810 */ /* 0x000fe40007ffe0ff */
[----:B------:R-:W-:Y:S02]  /*1b60*/  ISETP.GE.AND P0, PT, R33, RZ, PT ;  /* 0x000000ff2100720c */ /* 0x000fe40003f06270 */
[----:B------:R-:W-:Y:S02]  /*1b70*/  LOP3.LUT R33, R16, UR4, RZ, 0x3c, !PT ;  /* 0x0000000410217c12 */ /* 0x000fe4000f8e3cff */
[----:B------:R-:W-:Y:S02]  /*1b80*/  @P5 IADD3 R13, R13, 0x1, RZ ;  /* 0x000000010d0d5810 */ /* 0x000fe40007ffe0ff */
[----:B------:R-:W-:Y:S01]  /*1b90*/  ISETP.GE.AND P6, PT, R33, RZ, PT ;  /* 0x000000ff2100720c */ /* 0x000fe20003fc6270 */
[----:B------:R-:W-:-:S04]  /*1ba0*/  IMAD.HI.U32 R33, R23, R28, RZ ;  /* 0x0000001c17217227 */ /* 0x000fc800078e00ff */
[----:B------:R-:W-:Y:S02]  /*1bb0*/  IMAD R39, R33, R6, R28 ;  /* 0x0000000621277224 */ /* 0x000fe400078e021c */
[----:B------:R-:W-:Y:S01]  /*1bc0*/  @!P0 IMAD.MOV R36, RZ, RZ, -R36 ;  /* 0x000000ffff248224 */ /* 0x000fe200078e0a24 */
[----:B------:R-:W-:Y:S01]  /*1bd0*/  ISETP.LT.U32.AND P0, PT, R34, UR11, PT ;  /* 0x0000000b22007c0c */ /* 0x000fe2000bf01070 */
[----:B------:R-:W-:Y:S01]  /*1be0*/  IMAD.MOV R28, RZ, RZ, -R45 ;  /* 0x000000ffff1c7224 */ /* 0x000fe200078e0a2d */
[----:B------:R-:W-:-:S03]  /*1bf0*/  ISETP.GT.U32.AND P5, PT, R22, R39, PT ;  /* 0x000000271600720c */ /* 0x000fc60003fa4070 */
[----:B------:R-:W-:Y:S02]  /*1c00*/  IMAD R35, R28, UR11, R21 ;  /* 0x0000000b1c237c24 */ /* 0x000fe4000f8e0215 */
[----:B------:R-:W-:Y:S02]  /*1c10*/  IMAD.MOV.U32 R28, RZ, RZ, R13 ;  /* 0x000000ffff1c7224 */ /* 0x000fe400078e000d */
[----:B------:R-:W-:Y:S01]  /*1c20*/  IMAD.MOV.U32 R21, RZ, RZ, R12 ;  /* 0x000000ffff157224 */ /* 0x000fe200078e000c */
[----:B------:R-:W-:Y:S01]  /*1c30*/  ISETP.LT.U32.AND P2, PT, R35, UR11, PT ;  /* 0x0000000b23007c0c */ /* 0x000fe2000bf41070 */
[----:B------:R-:W-:Y:S01]  /*1c40*/  @!P6 IMAD.MOV R28, RZ, RZ, -R28 ;  /* 0x000000ffff1ce224 */ /* 0x000fe200078e0a1c */
[----:B------:R-:W-:Y:S01]  /*1c50*/  LOP3.LUT R12, R29, UR4, RZ, 0x3c, !PT ;  /* 0x000000041d0c7c12 */ /* 0x000fe2000f8e3cff */
[----:B------:R-:W-:Y:S01]  /*1c60*/  @!P1 IMAD.MOV R21, RZ, RZ, -R21 ;  /* 0x000000ffff159224 */ /* 0x000fe200078e0a15 */
[----:B------:R-:W-:Y:S01]  /*1c70*/  @!P0 IADD3 R34, R34, -UR11, RZ ;  /* 0x8000000b22228c10 */ /* 0x000fe2000fffe0ff */
[----:B------:R-:W-:Y:S01]  /*1c80*/  @!P5 IMAD.IADD R39, R39, 0x1, -R22 ;  /* 0x000000012727d824 */ /* 0x000fe200078e0a16 */
[----:B------:R-:W-:-:S02]  /*1c90*/  @!P5 IADD3 R33, R33, 0x1, RZ ;  /* 0x000000012121d810 */ /* 0x000fc40007ffe0ff */
[----:B------:R-:W-:Y:S02]  /*1ca0*/  ISETP.GE.U32.AND P6, PT, R34, UR11, PT ;  /* 0x0000000b22007c0c */ /* 0x000fe4000bfc6070 */
[----:B------:R-:W-:Y:S02]  /*1cb0*/  ISETP.GE.U32.AND P3, PT, R39, R22, PT ;  /* 0x000000162700720c */ /* 0x000fe40003f66070 */
[----:B------:R-:W-:Y:S02]  /*1cc0*/  IABS R34, R17 ;  /* 0x0000001100227213 */ /* 0x000fe40000000000 */
[----:B------:R-:W-:Y:S02]  /*1cd0*/  ISETP.GE.AND P5, PT, R12, RZ, PT ;  /* 0x000000ff0c00720c */ /* 0x000fe40003fa6270 */
[----:B------:R-:W-:Y:S01]  /*1ce0*/  LOP3.LUT R12, R25, c[0x0][0x19c], RZ, 0x3c, !PT ;  /* 0x00006700190c7a12 */ /* 0x000fe200078e3cff */
[----:B------:R-:W-:Y:S01]  /*1cf0*/  IMAD.HI.U32 R13, R23, R34, RZ ;  /* 0x00000022170d7227 */ /* 0x000fe200078e00ff */
[----:B------:R-:W-:-:S02]  /*1d00*/  @!P2 IADD3 R35, R35, -UR11, RZ ;  /* 0x8000000b2323ac10 */ /* 0x000fc4000fffe0ff */
[----:B------:R-:W-:Y:S02]  /*1d10*/  @!P0 IADD3 R37, R37, 0x1, RZ ;  /* 0x0000000125258810 */ /* 0x000fe40007ffe0ff */
[----:B------:R-:W-:Y:S01]  /*1d20*/  ISETP.GE.U32.AND P1, PT, R35, UR11, PT ;  /* 0x0000000b23007c0c */ /* 0x000fe2000bf26070 */
[----:B------:R-:W-:Y:S01]  /*1d30*/  IMAD R35, R13, R6, R34 ;  /* 0x000000060d237224 */ /* 0x000fe200078e0222 */
[----:B------:R-:W-:Y:S02]  /*1d40*/  @P3 IADD3 R33, R33, 0x1, RZ ;  /* 0x0000000121213810 */ /* 0x000fe40007ffe0ff */
[----:B------:R-:W-:Y:S01]  /*1d50*/  ISETP.GE.AND P3, PT, R12, RZ, PT ;  /* 0x000000ff0c00720c */ /* 0x000fe20003f66270 */
[----:B------:R-:W-:Y:S01]  /*1d60*/  IMAD.MOV R12, RZ, RZ, -R18 ;  /* 0x000000ffff0c7224 */ /* 0x000fe200078e0a12 */
[----:B------:R-:W-:Y:S01]  /*1d70*/  @P6 IADD3 R37, R37, 0x1, RZ ;  /* 0x0000000125256810 */ /* 0x000fe20007ffe0ff */
[----:B------:R-:W-:Y:S01]  /*1d80*/  IMAD.MOV.U32 R18, RZ, RZ, R33 ;  /* 0x000000ffff127224 */ /* 0x000fe200078e0021 */
[----:B------:R-:W-:Y:S01]  /*1d90*/  @!P2 IADD3 R45, R45, 0x1, RZ ;  /* 0x000000012d2da810 */ /* 0x000fe20007ffe0ff */
[----:B------:R-:W-:-:S02]  /*1da0*/  IMAD R33, R12, c[0x0][0x190], R25 ;  /* 0x000064000c217a24 */ /* 0x000fc400078e0219 */
[----:B------:R-:W-:Y:S01]  /*1db0*/  @!P5 IMAD.MOV R18, RZ, RZ, -R18 ;  /* 0x000000ffff12d224 */ /* 0x000fe200078e0a12 */
[----:B------:R-:W-:Y:S01]  /*1dc0*/  ISETP.GT.U32.AND P5, PT, R22, R35, PT ;  /* 0x000000231600720c */ /* 0x000fe20003fa4070 */
[----:B------:R-:W-:Y:S01]  /*1dd0*/  IMAD R8, R8, c[0x0][0x190], R33 ;  /* 0x0000640008087a24 */ /* 0x000fe200078e0221 */
[----:B------:R-:W-:Y:S01]  /*1de0*/  @P1 IADD3 R45, R45, 0x1, RZ ;  /* 0x000000012d2d1810 */ /* 0x000fe20007ffe0ff */
[----:B------:R-:W-:-:S04]  /*1df0*/  IMAD.HI.U32 R25, R20, UR5, RZ ;  /* 0x0000000514197c27 */ /* 0x000fc8000f8e00ff */
[----:B------:R-:W-:Y:S02]  /*1e00*/  IMAD.MOV R33, RZ, RZ, -R24 ;  /* 0x000000ffff217224 */ /* 0x000fe400078e0a18 */
[----:B------:R-:W-:Y:S02]  /*1e10*/  IMAD.MOV R39, RZ, RZ, -R25 ;  /* 0x000000ffff277224 */ /* 0x000fe400078e0a19 */
[----:B------:R-:W-:Y:S02]  /*1e20*/  IMAD R33, R33, c[0x0][0x190], R4 ;  /* 0x0000640021217a24 */ /* 0x000fe400078e0204 */
[----:B------:R-:W-:Y:S01]  /*1e30*/  @!P5 IMAD.IADD R35, R35, 0x1, -R22 ;  /* 0x000000012323d824 */ /* 0x000fe200078e0a16 */
[----:B------:R-:W-:Y:S01]  /*1e40*/  @!P5 IADD3 R13, R13, 0x1, RZ ;  /* 0x000000010d0dd810 */ /* 0x000fe20007ffe0ff */
[----:B------:R-:W-:Y:S01]  /*1e50*/  IMAD R24, R39, UR11, R20 ;  /* 0x0000000b27187c24 */ /* 0x000fe2000f8e0214 */
[----:B------:R-:W-:Y:S01]  /*1e60*/  IABS R20, R8 ;  /* 0x0000000800147213 */ /* 0x000fe20000000000 */
[----:B------:R-:W-:Y:S01]  /*1e70*/  IMAD R32, R32, c[0x0][0x190], R33 ;  /* 0x0000640020207a24 */ /* 0x000fe200078e0221 */
[----:B------:R-:W-:Y:S01]  /*1e80*/  ISETP.GE.U32.AND P0, PT, R35, R22, PT ;  /* 0x000000162300720c */ /* 0x000fe20003f06070 */
[----:B------:R-:W-:Y:S01]  /*1e90*/  IMAD.HI.U32 R12, R0, UR5, RZ ;  /* 0x00000005000c7c27 */ /* 0x000fe2000f8e00ff */
[----:B------:R-:W-:-:S02]  /*1ea0*/  LOP3.LUT R33, R17, UR4, RZ, 0x3c, !PT ;  /* 0x0000000411217c12 */ /* 0x000fc4000f8e3cff */
[----:B------:R-:W-:Y:S01]  /*1eb0*/  ISETP.LT.U32.AND P6, PT, R24, UR11, PT ;  /* 0x0000000b18007c0c */ /* 0x000fe2000bfc1070 */
[----:B------:R-:W-:Y:S01]  /*1ec0*/  IMAD.MOV R39, RZ, RZ, -R12 ;  /* 0x000000ffff277224 */ /* 0x000fe200078e0a0c */
[----:B------:R-:W-:Y:S01]  /*1ed0*/  ISETP.GE.AND P5, PT, R33, RZ, PT ;  /* 0x000000ff2100720c */ /* 0x000fe20003fa6270 */
[----:B------:R-:W-:-:S04]  /*1ee0*/  IMAD.HI.U32 R33, R23, R20, RZ ;  /* 0x0000001417217227 */ /* 0x000fc800078e00ff */
[----:B------:R-:W-:Y:S02]  /*1ef0*/  IMAD R35, R33, R6, R20 ;  /* 0x0000000621237224 */ /* 0x000fe400078e0214 */
[----:B------:R-:W-:Y:S01]  /*1f00*/  @P0 IADD3 R13, R13, 0x1, RZ ;  /* 0x000000010d0d0810 */ /* 0x000fe20007ffe0ff */
[----:B------:R-:W-:Y:S01]  /*1f10*/  IMAD R34, R39, UR11, R0 ;  /* 0x0000000b27227c24 */ /* 0x000fe2000f8e0200 */
[----:B------:R-:W-:Y:S01]  /*1f20*/  LOP3.LUT R39, RZ, UR4, RZ, 0x33, !PT ;  /* 0x00000004ff277c12 */ /* 0x000fe2000f8e33ff */
[----:B------:R-:W-:Y:S01]  /*1f30*/  @!P4 IMAD.MOV R37, RZ, RZ, -R37 ;  /* 0x000000ffff25c224 */ /* 0x000fe200078e0a25 */
[----:B------:R-:W-:Y:S01]  /*1f40*/  ISETP.GT.U32.AND P0, PT, R22, R35, PT ;  /* 0x000000231600720c */ /* 0x000fe20003f04070 */
[----:B------:R-:W-:Y:S01]  /*1f50*/  IMAD.MOV.U32 R20, RZ, RZ, R13 ;  /* 0x000000ffff147224 */ /* 0x000fe200078e000d */
[----:B------:R-:W-:Y:S01]  /*1f60*/  IABS R13, R32 ;  /* 0x00000020000d7213 */ /* 0x000fe20000000000 */
[----:B------:R-:W-:Y:S01]  /*1f70*/  @!P3 IMAD.MOV R45, RZ, RZ, -R45 ;  /* 0x000000ffff2db224 */ /* 0x000fe200078e0a2d */
[----:B------:R-:W-:Y:S01]  /*1f80*/  @!P6 IADD3 R24, R24, -UR11, RZ ;  /* 0x8000000b1818ec10 */ /* 0x000fe2000fffe0ff */
[----:B------:R-:W-:Y:S01]  /*1f90*/  @!P5 IMAD.MOV R20, RZ, RZ, -R20 ;  /* 0x000000ffff14d224 */ /* 0x000fe200078e0a14 */
[----:B------:R-:W-:Y:S01]  /*1fa0*/  ISETP.LT.U32.AND P5, PT, R34, UR11, PT ;  /* 0x0000000b22007c0c */ /* 0x000fe2000bfa1070 */
[----:B------:R-:W-:Y:S01]  /*1fb0*/  IMAD.HI.U32 R0, R23, R13, RZ ;  /* 0x0000000d17007227 */ /* 0x000fe200078e00ff */
[----:B------:R-:W-:-:S02]  /*1fc0*/  ISETP.GE.U32.AND P4, PT, R24, UR11, PT ;  /* 0x0000000b18007c0c */ /* 0x000fc4000bf86070 */
[----:B------:R-:W-:Y:S01]  /*1fd0*/  @!P6 IADD3 R25, R25, 0x1, RZ ;  /* 0x000000011919e810 */ /* 0x000fe20007ffe0ff */
[----:B------:R-:W-:Y:S02]  /*1fe0*/  IMAD.HI.U32 R24, R27, UR5, RZ ;  /* 0x000000051b187c27 */ /* 0x000fe4000f8e00ff */
[----:B------:R-:W-:Y:S02]  /*1ff0*/  @!P0 IADD3 R33, R33, 0x1, RZ ;  /* 0x0000000121218810 */ /* 0x000fe40007ffe0ff */
[----:B------:R-:W-:-:S04]  /*2000*/  @!P0 IMAD.IADD R35, R35, 0x1, -R22 ;  /* 0x0000000123238824 */ /* 0x000fc800078e0a16 */
[----:B------:R-:W-:Y:S02]  /*2010*/  @!P5 IADD3 R34, R34, -UR11, RZ ;  /* 0x8000000b2222dc10 */ /* 0x000fe4000fffe0ff */
[----:B------:R-:W-:Y:S01]  /*2020*/  ISETP.GE.U32.AND P2, PT, R35, R22, PT ;  /* 0x000000162300720c */ /* 0x000fe20003f46070 */
[----:B------:R-:W-:Y:S01]  /*2030*/  IMAD R35, R0, R6, R13 ;  /* 0x0000000600237224 */ /* 0x000fe200078e020d */
[----:B------:R-:W-:Y:S02]  /*2040*/  LOP3.LUT R13, R8, UR4, RZ, 0x3c, !PT ;  /* 0x00000004080d7c12 */ /* 0x000fe4000f8e3cff */
[----:B------:R-:W-:Y:S01]  /*2050*/  ISETP.GE.U32.AND P1, PT, R34, UR11, PT ;  /* 0x0000000b22007c0c */ /* 0x000fe2000bf26070 */
[----:B------:R-:W-:Y:S01]  /*2060*/  IMAD.MOV R34, RZ, RZ, -R24 ;  /* 0x000000ffff227224 */ /* 0x000fe200078e0a18 */
[----:B------:R-:W-:Y:S02]  /*2070*/  ISETP.GT.U32.AND P0, PT, R22, R35, PT ;  /* 0x000000231600720c */ /* 0x000fe40003f04070 */
[----:B------:R-:W-:-:S02]  /*2080*/  @!P5 IADD3 R12, R12, 0x1, RZ ;  /* 0x000000010c0cd810 */ /* 0x000fc40007ffe0ff */
[----:B------:R-:W-:Y:S02]  /*2090*/  @P4 IADD3 R25, R25, 0x1, RZ ;  /* 0x0000000119194810 */ /* 0x000fe40007ffe0ff */
[----:B------:R-:W-:Y:S02]  /*20a0*/  ISETP.NE.AND P4, PT, RZ, UR4, PT ;  /* 0x00000004ff007c0c */ /* 0x000fe4000bf85270 */
[----:B------:R-:W-:Y:S02]  /*20b0*/  @P2 IADD3 R33, R33, 0x1, RZ ;  /* 0x0000000121212810 */ /* 0x000fe40007ffe0ff */
[----:B------:R-:W-:Y:S01]  /*20c0*/  ISETP.GE.AND P2, PT, R13, RZ, PT ;  /* 0x000000ff0d00720c */ /* 0x000fe20003f46270 */
[----:B------:R-:W-:Y:S01]  /*20d0*/  IMAD R13, R34, UR11, R27 ;  /* 0x0000000b220d7c24 */ /* 0x000fe2000f8e021b */
[----:B------:R-:W-:Y:S01]  /*20e0*/  @P1 IADD3 R12, R12, 0x1, RZ ;  /* 0x000000010c0c1810 */ /* 0x000fe20007ffe0ff */
[----:B------:R-:W-:Y:S01]  /*20f0*/  IMAD.MOV.U32 R27, RZ, RZ, R33 ;  /* 0x000000ffff1b7224 */ /* 0x000fe200078e0021 */
[----:B------:R-:W-:Y:S01]  /*2100*/  LOP3.LUT R33, R4, c[0x0][0x19c], RZ, 0x3c, !PT ;  /* 0x0000670004217a12 */ /* 0x000fe200078e3cff */
[----:B------:R-:W-:Y:S01]  /*2110*/  IMAD.MOV R34, RZ, RZ, -R31 ;  /* 0x000000ffff227224 */ /* 0x000fe200078e0a1f */
[----:B------:R-:W-:Y:S01]  /*2120*/  @!P0 IADD3 R0, R0, 0x1, RZ ;  /* 0x0000000100008810 */ /* 0x000fe20007ffe0ff */
[----:B------:R-:W-:Y:S01]  /*2130*/  IMAD.MOV R31, RZ, RZ, -R26 ;  /* 0x000000ffff1f7224 */ /* 0x000fe200078e0a1a */
[----:B------:R-:W-:Y:S01]  /*2140*/  ISETP.GE.AND P6, PT, R33, RZ, PT ;  /* 0x000000ff2100720c */ /* 0x000fe20003fc6270 */
[----:B------:R-:W-:Y:S01]  /*2150*/  @!P0 IMAD.IADD R35, R35, 0x1, -R22 ;  /* 0x0000000123238824 */ /* 0x000fe200078e0a16 */
[----:B------:R-:W-:Y:S01]  /*2160*/  LOP3.LUT R33, R3, c[0x0][0x19c], RZ, 0x3c, !PT ;  /* 0x0000670003217a12 */ /* 0x000fe200078e3cff */
[----:B------:R-:W-:-:S02]  /*2170*/  IMAD R3, R34, c[0x0][0x190], R3 ;  /* 0x0000640022037a24 */ /* 0x000fc400078e0203 */
[----:B------:R-:W-:Y:S01]  /*2180*/  @!P2 IMAD.MOV R27, RZ, RZ, -R27 ;  /* 0x000000ffff1ba224 */ /* 0x000fe200078e0a1b */
[----:B------:R-:W-:Y:S01]  /*2190*/  ISETP.GE.AND P0, PT, R33, RZ, PT ;  /* 0x000000ff2100720c */ /* 0x000fe20003f06270 */
[----:B------:R-:W-:Y:S01]  /*21a0*/  IMAD R44, R44, c[0x0][0x190], R3 ;  /* 0x000064002c2c7a24 */ /* 0x000fe200078e0203 */
[----:B------:R-:W-:Y:S01]  /*21b0*/  ISETP.LT.U32.AND P2, PT, R13, UR11, PT ;  /* 0x0000000b0d007c0c */ /* 0x000fe2000bf41070 */
[----:B------:R-:W-:Y:S01]  /*21c0*/  IMAD.HI R3, R2, 0x2e8ba2e9, RZ ;  /* 0x2e8ba2e902037827 */ /* 0x000fe200078e02ff */
[----:B------:R-:W-:Y:S02]  /*21d0*/  LOP3.LUT R33, R30, c[0x0][0x19c], RZ, 0x3c, !PT ;  /* 0x000067001e217a12 */ /* 0x000fe400078e3cff */
[----:B------:R-:W-:Y:S01]  /*21e0*/  ISETP.GE.U32.AND P3, PT, R35, R22, PT ;  /* 0x000000162300720c */ /* 0x000fe20003f66070 */
[----:B------:R-:W-:Y:S01]  /*21f0*/  IMAD R30, R31, c[0x0][0x190], R30 ;  /* 0x000064001f1e7a24 */ /* 0x000fe200078e021e */
[----:B------:R-:W-:Y:S01]  /*2200*/  IABS R34, R44 ;  /* 0x0000002c00227213 */ /* 0x000fe20000000000 */
[----:B------:R-:W-:Y:S01]  /*2210*/  IMAD.MOV.U32 R35, RZ, RZ, R12 ;  /* 0x000000ffff237224 */ /* 0x000fe200078e000c */
[----:B------:R-:W-:Y:S01]  /*2220*/  ISETP.GE.AND P5, PT, R33, RZ, PT ;  /* 0x000000ff2100720c */ /* 0x000fe20003fa6270 */
[----:B------:R-:W-:Y:S01]  /*2230*/  IMAD R41, R41, c[0x0][0x190], R30 ;  /* 0x0000640029297a24 */ /* 0x000fe200078e021e */
[----:B------:R-:W-:Y:S01]  /*2240*/  SHF.R.U32.HI R26, RZ, 0x1f, R3 ;  /* 0x0000001fff1a7819 */ /* 0x000fe20000011603 */
[----:B------:R-:W-:Y:S01]  /*2250*/  IMAD.HI.U32 R31, R23, R34, RZ ;  /* 0x00000022171f7227 */ /* 0x000fe200078e00ff */
[----:B------:R-:W-:-:S02]  /*2260*/  LOP3.LUT R30, RZ, c[0x0][0x19c], RZ, 0x33, !PT ;  /* 0x00006700ff1e7a12 */ /* 0x000fc400078e33ff */
[----:B------:R-:W-:Y:S01]  /*2270*/  IABS R12, R41 ;  /* 0x00000029000c7213 */ /* 0x000fe20000000000 */
[----:B------:R-:W-:Y:S01]  /*2280*/  IMAD R34, R31, R6, R34 ;  /* 0x000000061f227224 */ /* 0x000fe200078e0222 */
[----:B------:R-:W-:Y:S01]  /*2290*/  @!P2 IADD3 R13, R13, -UR11, RZ ;  /* 0x8000000b0d0dac10 */ /* 0x000fe2000fffe0ff */
[----:B------:R-:W-:Y:S01]  /*22a0*/  @!P6 IMAD.MOV R35, RZ, RZ, -R35 ;  /* 0x000000ffff23e224 */ /* 0x000fe200078e0a23 */
[----:B------:R-:W-:Y:S01]  /*22b0*/  @P3 IADD3 R0, R0, 0x1, RZ ;  /* 0x0000000100003810 */ /* 0x000fe20007ffe0ff */
[----:B------:R-:W-:Y:S01]  /*22c0*/  IMAD.HI.U32 R23, R23, R12, RZ ;  /* 0x0000000c17177227 */ /* 0x000fe200078e00ff */
[----:B------:R-:W-:Y:S02]  /*22d0*/  ISETP.GE.U32.AND P1, PT, R13, UR11, PT ;  /* 0x0000000b0d007c0c */ /* 0x000fe4000bf26070 */
[----:B------:R-:W-:Y:S01]  /*22e0*/  LOP3.LUT R13, R32, UR4, RZ, 0x3c, !PT ;  /* 0x00000004200d7c12 */ /* 0x000fe2000f8e3cff */
[----:B------:R-:W-:Y:S01]  /*22f0*/  IMAD R33, R23, R6, R12 ;  /* 0x0000000617217224 */ /* 0x000fe200078e020c */
[----:B------:R-:W-:Y:S01]  /*2300*/  ISETP.NE.AND P3, PT, RZ, c[0x0][0x19c], PT ;  /* 0x00006700ff007a0c */ /* 0x000fe20003f65270 */
[----:B------:R-:W-:Y:S01]  /*2310*/  @!P0 IMAD.MOV R25, RZ, RZ, -R25 ;  /* 0x000000ffff198224 */ /* 0x000fe200078e0a19 */
[----:B------:R-:W-:Y:S01]  /*2320*/  ISETP.GE.AND P6, PT, R13, RZ, PT ;  /* 0x000000ff0d00720c */ /* 0x000fe20003fc6270 */
[----:B------:R-:W-:Y:S01]  /*2330*/  IMAD.MOV.U32 R6, RZ, RZ, RZ ;  /* 0x000000ffff067224 */ /* 0x000fe200078e00ff */
[----:B------:R-:W-:-:S02]  /*2340*/  @!P2 IADD3 R24, R24, 0x1, RZ ;  /* 0x000000011818a810 */ /* 0x000fc40007ffe0ff */
[C---:B------:R-:W-:Y:S02]  /*2350*/  ISETP.GT.U32.AND P0, PT, R22.reuse, R34, PT ;  /* 0x000000221600720c */ /* 0x040fe40003f04070 */
[----:B------:R-:W-:Y:S02]  /*2360*/  ISETP.GT.U32.AND P2, PT, R22, R33, PT ;  /* 0x000000211600720c */ /* 0x000fe40003f44070 */
[----:B------:R-:W-:Y:S02]  /*2370*/  LEA.HI.SX32 R3, R3, R26, 0x1e ;  /* 0x0000001a03037211 */ /* 0x000fe400078ff2ff */
[----:B------:R-:W-:-:S03]  /*2380*/  SEL R35, R30, R35, !P3 ;  /* 0x000000231e237207 */ /* 0x000fc60005800000 */
[----:B------:R-:W-:Y:S02]  /*2390*/  IMAD R38, R3, -0x16, R2 ;  /* 0xffffffea03267824 */ /* 0x000fe400078e0202 */
[----:B------:R-:W-:Y:S01]  /*23a0*/  IMAD.HI R3, R35, 0x66666667, RZ ;  /* 0x6666666723037827 */ /* 0x000fe200078e02ff */
[----:B------:R-:W-:-:S03]  /*23b0*/  @P1 IADD3 R24, R24, 0x1, RZ ;  /* 0x0000000118181810 */ /* 0x000fc60007ffe0ff */
[----:B------:R-:W-:Y:S01]  /*23c0*/  @!P6 IMAD.MOV R0, RZ, RZ, -R0 ;  /* 0x000000ffff00e224 */ /* 0x000fe200078e0a00 */
[----:B------:R-:W-:Y:S01]  /*23d0*/  SHF.R.U32.HI R2, RZ, 0x1f, R3 ;  /* 0x0000001fff027819 */ /* 0x000fe20000011603 */
[--C-:B------:R-:W-:Y:S01]  /*23e0*/  @!P0 IMAD.IADD R34, R34, 0x1, -R22.reuse ;  /* 0x0000000122228824 */ /* 0x100fe200078e0a16 */
[----:B------:R-:W-:Y:S01]  /*23f0*/  ISETP.GE.AND P6, PT, R4, c[0x0][0x1a0], PT ;  /* 0x0000680004007a0c */ /* 0x000fe20003fc6270 */
[----:B------:R-:W-:Y:S01]  /*2400*/  @!P2 IMAD.IADD R33, R33, 0x1, -R22 ;  /* 0x000000012121a824 */ /* 0x000fe200078e0a16 */
[----:B------:R-:W-:Y:S01]  /*2410*/  SEL R13, R39, R0, !P4 ;  /* 0x00000000270d7207 */ /* 0x000fe20006000000 */
[----:B------:R-:W-:Y:S01]  /*2420*/  @!P5 IMAD.MOV R24, RZ, RZ, -R24 ;  /* 0x000000ffff18d224 */ /* 0x000fe200078e0a18 */
[----:B------:R-:W-:Y:S01]  /*2430*/  LEA.HI.SX32 R3, R3, R2, 0x1d ;  /* 0x0000000203037211 */ /* 0x000fe200078feaff */
[----:B------:R-:W-:Y:S01]  /*2440*/  IMAD.MOV.U32 R0, RZ, RZ, 0x4 ;  /* 0x00000004ff007424 */ /* 0x000fe200078e00ff */
[-C--:B------:R-:W-:Y:S01]  /*2450*/  ISETP.GE.U32.AND P1, PT, R34, R22.reuse, PT ;  /* 0x000000162200720c */ /* 0x080fe20003f26070 */
[----:B------:R-:W-:Y:S01]  /*2460*/  IMAD.IADD R38, R38, 0x1, R13 ;  /* 0x0000000126267824 */ /* 0x000fe200078e020d */
[----:B------:R-:W-:Y:S01]  /*2470*/  ISETP.GE.U32.AND P5, PT, R33, R22, PT ;  /* 0x000000162100720c */ /* 0x000fe20003fa6070 */
[----:B------:R-:W-:Y:S01]  /*2480*/  IMAD.HI R22, R10, 0x2e8ba2e9, RZ ;  /* 0x2e8ba2e90a167827 */ /* 0x000fe200078e02ff */
[----:B------:R-:W-:-:S03]  /*2490*/  SEL R34, R30, R15, !P3 ;  /* 0x0000000f1e227207 */ /* 0x000fc60005800000 */
[CC--:B------:R-:W-:Y:S01]  /*24a0*/  IMAD.WIDE R12, R3.reuse, R0.reuse, c[0x0][0x168] ;  /* 0x00005a00030c7625 */ /* 0x0c0fe200078e0200 */
[----:B------:R-:W-:Y:S01]  /*24b0*/  SHF.R.U32.HI R33, RZ, 0x1f, R22 ;  /* 0x0000001fff217819 */ /* 0x000fe20000011616 */
[----:B------:R-:W-:Y:S02]  /*24c0*/  UIMAD UR5, UR4, 0x280, URZ ;  /* 0x00000280040578a4 */ /* 0x000fe4000f8e023f */
[----:B------:R-:W-:Y:S01]  /*24d0*/  IMAD.MOV.U32 R26, RZ, RZ, RZ ;  /* 0x000000ffff1a7224 */ /* 0x000fe200078e00ff */
[----:B------:R0:W2:Y:S01]  /*24e0*/  @!P6 LDG.E.EL R6, [R12.64] ;  /* 0x000000060c06e981 */ /* 0x0000a2000c2e1900 */
[----:B------:R-:W-:Y:S01]  /*24f0*/  LEA.HI.SX32 R33, R22, R33, 0x1e ;  /* 0x0000002116217211 */ /* 0x000fe200078ff2ff */
[----:B------:R-:W-:-:S04]  /*2500*/  IMAD.WIDE R2, R3, R0, c[0x0][0x170] ;  /* 0x00005c0003027625 */ /* 0x000fc800078e0200 */
[----:B------:R-:W-:Y:S01]  /*2510*/  IMAD.HI R15, R34, 0x66666667, RZ ;  /* 0x66666667220f7827 */ /* 0x000fe200078e02ff */
[----:B------:R1:W3:Y:S03]  /*2520*/  @!P6 LDG.E.EL R26, [R2.64] ;  /* 0x00000006021ae981 */ /* 0x0002e6000c2e1900 */
[----:B0-----:R-:W-:Y:S02]  /*2530*/  IMAD R13, R35, UR4, R32 ;  /* 0x00000004230d7c24 */ /* 0x001fe4000f8e0220 */
[----:B------:R-:W-:-:S04]  /*2540*/  IMAD.HI R40, R5, 0x2e8ba2e9, RZ ;  /* 0x2e8ba2e905287827 */ /* 0x000fc800078e02ff */
[----:B------:R-:W-:Y:S01]  /*2550*/  IMAD R12, R38, UR5, R13 ;  /* 0x00000005260c7c24 */ /* 0x000fe2000f8e020d */
[----:B-1----:R-:W-:Y:S01]  /*2560*/  PRMT R2, RZ, 0x7610, R2 ;  /* 0x00007610ff027816 */ /* 0x002fe20000000002 */
[----:B------:R-:W-:Y:S01]  /*2570*/  IMAD R38, R33, -0x16, R10 ;  /* 0xffffffea21267824 */ /* 0x000fe200078e020a */
[----:B------:R-:W-:Y:S01]  /*2580*/  SHF.R.U32.HI R10, RZ, 0x1f, R15 ;  /* 0x0000001fff0a7819 */ /* 0x000fe2000001160f */
[----:B------:R-:W-:-:S03]  /*2590*/  IMAD.MOV.U32 R3, RZ, RZ, 0x2 ;  /* 0x00000002ff037424 */ /* 0x000fc600078e00ff */
[----:B------:R-:W-:Y:S01]  /*25a0*/  LEA.HI.SX32 R33, R15, R10, 0x1d ;  /* 0x0000000a0f217211 */ /* 0x000fe200078feaff */
[----:B------:R-:W-:Y:S01]  /*25b0*/  IMAD.WIDE R12, R12, R3, c[0x0][0x160] ;  /* 0x000058000c0c7625 */ /* 0x000fe200078e0203 */
[----:B------:R-:W-:Y:S02]  /*25c0*/  SHF.R.U32.HI R15, RZ, 0x1f, R40 ;  /* 0x0000001fff0f7819 */ /* 0x000fe40000011628 */
[----:B------:R-:W-:Y:S02]  /*25d0*/  SEL R22, R30, R19, !P3 ;  /* 0x000000131e167207 */ /* 0x000fe40005800000 */
[----:B------:R-:W-:Y:S01]  /*25e0*/  LEA.HI.SX32 R40, R40, R15, 0x1e ;  /* 0x0000000f28287211 */ /* 0x000fe200078ff2ff */
[----:B------:R0:W4:Y:S01]  /*25f0*/  @!P6 LDG.E.EL.U16 R2, [R12.64] ;  /* 0x000000060c02e981 */ /* 0x000122000c2e1500 */
[----:B------:R-:W-:Y:S02]  /*2600*/  IMAD.MOV.U32 R15, RZ, RZ, RZ ;  /* 0x000000ffff0f7224 */ /* 0x000fe400078e00ff */
[----:B------:R-:W-:-:S04]  /*2610*/  IMAD.HI R19, R22, 0x66666667, RZ ;  /* 0x6666666716137827 */ /* 0x000fc800078e02ff */
[----:B------:R-:W-:Y:S02]  /*2620*/  IMAD.MOV.U32 R10, RZ, RZ, RZ ;  /* 0x000000ffff0a7224 */ /* 0x000fe400078e00ff */
[----:B0-----:R-:W-:-:S04]  /*2630*/  IMAD.WIDE R12, R33, R0, c[0x0][0x168] ;  /* 0x00005a00210c7625 */ /* 0x001fc800078e0200 */
[----:B------:R-:W-:Y:S01]  /*2640*/  IMAD.WIDE R32, R33, R0, c[0x0][0x170] ;  /* 0x00005c0021207625 */ /* 0x000fe200078e0200 */
[----:B------:R0:W5:Y:S04]  /*2650*/  @!P6 LDG.E.EL R15, [R12.64] ;  /* 0x000000060c0fe981 */ /* 0x000168000c2e1900 */
[----:B------:R1:W2:Y:S01]  /*2660*/  @!P6 LDG.E.EL R10, [R32.64] ;  /* 0x00000006200ae981 */ /* 0x0002a2000c2e1900 */
[----:B------:R-:W-:Y:S02]  /*2670*/  IMAD R11, R34, UR4, R11 ;  /* 0x00000004220b7c24 */ /* 0x000fe4000f8e020b */
[----:B------:R-:W-:Y:S01]  /*2680*/  IMAD R40, R40, -0x16, R5 ;  /* 0xffffffea28287824 */ /* 0x000fe200078e0205 */
[----:B0-----:R-:W-:-:S04]  /*2690*/  SHF.R.U32.HI R12, RZ, 0x1f, R19 ;  /* 0x0000001fff0c7819 */ /* 0x001fc80000011613 */
[----:B-1----:R-:W-:Y:S02]  /*26a0*/  LEA.HI.SX32 R33, R19, R12, 0x1d ;  /* 0x0000000c13217211 */ /* 0x002fe400078feaff */
[----:B------:R-:W-:-:S03]  /*26b0*/  SEL R19, R39, R36, !P4 ;  /* 0x0000002427137207 */ /* 0x000fc60006000000 */
[----:B------:R-:W-:-:S04]  /*26c0*/  IMAD.WIDE R12, R33, R0, c[0x0][0x168] ;  /* 0x00005a00210c7625 */ /* 0x000fc800078e0200 */
[----:B------:R-:W-:Y:S02]  /*26d0*/  IMAD.IADD R38, R38, 0x1, R19 ;  /* 0x0000000126267824 */ /* 0x000fe400078e0213 */
[----:B------:R-:W-:Y:S02]  /*26e0*/  IMAD.MOV.U32 R19, RZ, RZ, RZ ;  /* 0x000000ffff137224 */ /* 0x000fe400078e00ff */
[----:B------:R-:W-:-:S04]  /*26f0*/  IMAD R32, R38, UR5, R11 ;  /* 0x0000000526207c24 */ /* 0x000fc8000f8e020b */
[----:B------:R0:W2:Y:S01]  /*2700*/  @!P6 LDG.E.EL R19, [R12.64] ;  /* 0x000000060c13e981 */ /* 0x0000a2000c2e1900 */
[----:B------:R-:W-:Y:S01]  /*2710*/  SEL R38, R30, R21, !P3 ;  /* 0x000000151e267207 */ /* 0x000fe20005800000 */
[----:B------:R-:W-:Y:S01]  /*2720*/  IMAD R16, R22, UR4, R16 ;  /* 0x0000000416107c24 */ /* 0x000fe2000f8e0210 */
[----:B------:R-:W-:Y:S01]  /*2730*/  PRMT R11, RZ, 0x7610, R11 ;  /* 0x00007610ff0b7816 */ /* 0x000fe2000000000b */
[----:B------:R-:W-:Y:S02]  /*2740*/  IMAD.MOV.U32 R5, RZ, RZ, RZ ;  /* 0x000000ffff057224 */ /* 0x000fe400078e00ff */
[----:B0-----:R-:W-:Y:S01]  /*2750*/  IMAD.WIDE R12, R33, R0, c[0x0][0x170] ;  /* 0x00005c00210c7625 */ /* 0x001fe200078e0200 */
[----:B------:R-:W-:-:S03]  /*2760*/  SEL R33, R39, R28, !P4 ;  /* 0x0000001c27217207 */ /* 0x000fc60006000000 */
[----:B------:R-:W-:Y:S01]  /*2770*/  IMAD.HI R21, R38, 0x66666667, RZ ;  /* 0x6666666726157827 */ /* 0x000fe200078e02ff */
[----:B------:R0:W2:Y:S03]  /*2780*/  @!P6 LDG.E.EL R5, [R12.64] ;  /* 0x000000060c05e981 */ /* 0x0000a6000c2e1900 */
[----:B------:R-:W-:Y:S02]  /*2790*/  IMAD.IADD R40, R40, 0x1, R33 ;  /* 0x0000000128287824 */ /* 0x000fe400078e0221 */
[----:B------:R-:W-:-:S04]  /*27a0*/  IMAD.WIDE R32, R32, R3, c[0x0][0x160] ;  /* 0x0000580020207625 */ /* 0x000fc800078e0203 */
[----:B------:R-:W-:Y:S01]  /*27b0*/  IMAD.HI R28, R9, 0x2e8ba2e9, RZ ;  /* 0x2e8ba2e9091c7827 */ /* 0x000fe200078e02ff */
[----:B------:R1:W2:Y:S03]  /*27c0*/  @!P6 LDG.E.EL.U16 R11, [R32.64] ;  /* 0x00000006200be981 */ /* 0x0002a6000c2e1500 */
[--C-:B------:R-:W-:Y:S01]  /*27d0*/  IMAD R40, R40, UR5, R16.reuse ;  /* 0x0000000528287c24 */ /* 0x100fe2000f8e0210 */
[----:B------:R-:W-:Y:S02]  /*27e0*/  PRMT R16, RZ, 0x7610, R16 ;  /* 0x00007610ff107816 */ /* 0x000fe40000000010 */
[----:B------:R-:W-:Y:S01]  /*27f0*/  SHF.R.U32.HI R36, RZ, 0x1f, R28 ;  /* 0x0000001fff247819 */ /* 0x000fe2000001161c */
[----:B0-----:R-:W-:Y:S01]  /*2800*/  IMAD.WIDE R12, R40, R3, c[0x0][0x160] ;  /* 0x00005800280c7625 */ /* 0x001fe200078e0203 */
[----:B-1----:R-:W-:Y:S02]  /*2810*/  SHF.R.U32.HI R32, RZ, 0x1f, R21 ;  /* 0x0000001fff207819 */ /* 0x002fe40000011615 */
[----:B------:R-:W-:-:S02]  /*2820*/  LEA.HI.SX32 R28, R28, R36, 0x1e ;  /* 0x000000241c1c7211 */ /* 0x000fc400078ff2ff */
[----:B------:R0:W2:Y:S01]  /*2830*/  @!P6 LDG.E.EL.U16 R16, [R12.64] ;  /* 0x000000060c10e981 */ /* 0x0000a2000c2e1500 */
[----:B------:R-:W-:Y:S01]  /*2840*/  LEA.HI.SX32 R40, R21, R32, 0x1d ;  /* 0x0000002015287211 */ /* 0x000fe200078feaff */
[----:B------:R-:W-:-:S04]  /*2850*/  IMAD.HI R36, R14, 0x2e8ba2e9, RZ ;  /* 0x2e8ba2e90e247827 */ /* 0x000fc800078e02ff */
[----:B------:R-:W-:-:S04]  /*2860*/  IMAD.WIDE R32, R40, R0, c[0x0][0x168] ;  /* 0x00005a0028207625 */ /* 0x000fc800078e0200 */
[----:B0-----:R-:W-:Y:S01]  /*2870*/  IMAD.WIDE R12, R40, R0, c[0x0][0x170] ;  /* 0x00005c00280c7625 */ /* 0x001fe200078e0200 */
[----:B------:R-:W-:-:S03]  /*2880*/  SEL R40, R30, R37, !P3 ;  /* 0x000000251e287207 */ /* 0x000fc60005800000 */
[----:B------:R-:W-:Y:S01]  /*2890*/  IMAD R28, R28, -0x16, R9 ;  /* 0xffffffea1c1c7824 */ /* 0x000fe200078e0209 */
[----:B------:R-:W-:Y:S01]  /*28a0*/  SHF.R.U32.HI R9, RZ, 0x1f, R36 ;  /* 0x0000001fff097819 */ /* 0x000fe20000011624 */
[----:B------:R-:W-:Y:S02]  /*28b0*/  IMAD.MOV.U32 R21, RZ, RZ, RZ ;  /* 0x000000ffff157224 */ /* 0x000fe400078e00ff */
[----:B------:R-:W-:Y:S01]  /*28c0*/  IMAD.HI R37, R40, 0x66666667, RZ ;  /* 0x6666666728257827 */ /* 0x000fe200078e02ff */
[----:B------:R-:W-:-:S03]  /*28d0*/  LEA.HI.SX32 R36, R36, R9, 0x1e ;  /* 0x0000000924247211 */ /* 0x000fc600078ff2ff */
[----:B------:R-:W-:Y:S01]  /*28e0*/  IMAD.MOV.U32 R9, RZ, RZ, RZ ;  /* 0x000000ffff097224 */ /* 0x000fe200078e00ff */
[----:B------:R0:W2:Y:S05]  /*28f0*/  @!P6 LDG.E.EL R21, [R12.64] ;  /* 0x000000060c15e981 */ /* 0x0000aa000c2e1900 */
[----:B------:R1:W2:Y:S01]  /*2900*/  @!P6 LDG.E.EL R9, [R32.64] ;  /* 0x000000062009e981 */ /* 0x0002a2000c2e1900 */
[----:B0-----:R-:W-:Y:S02]  /*2910*/  SHF.R.U32.HI R12, RZ, 0x1f, R37 ;  /* 0x0000001fff0c7819 */ /* 0x001fe40000011625 */
[----:B------:R-:W-:Y:S02]  /*2920*/  SEL R13, R39, R20, !P4 ;  /* 0x00000014270d7207 */ /* 0x000fe40006000000 */
[----:B-1----:R-:W-:Y:S01]  /*2930*/  LEA.HI.SX32 R33, R37, R12, 0x1d ;  /* 0x0000000c25217211 */ /* 0x002fe200078feaff */
[----:B------:R-:W-:Y:S01]  /*2940*/  IMAD R12, R36, -0x16, R14 ;  /* 0xffffffea240c7824 */ /* 0x000fe200078e020e */
[----:B------:R-:W-:Y:S01]  /*2950*/  SEL R37, R39, R18, !P4 ;  /* 0x0000001227257207 */ /* 0x000fe20006000000 */
[----:B------:R-:W-:Y:S01]  /*2960*/  IMAD R29, R38, UR4, R29 ;  /* 0x00000004261d7c24 */ /* 0x000fe2000f8e021d */
[----:B------:R-:W-:Y:S01]  /*2970*/  SEL R45, R30, R45, !P3 ;  /* 0x0000002d1e2d7207 */ /* 0x000fe20005800000 */
[----:B------:R-:W-:-:S02]  /*2980*/  IMAD.IADD R12, R12, 0x1, R13 ;  /* 0x000000010c0c7824 */ /* 0x000fc400078e020d */
[----:B------:R-:W-:Y:S02]  /*2990*/  IMAD.IADD R28, R28, 0x1, R37 ;  /* 0x000000011c1c7824 */ /* 0x000fe400078e0225 */
[----:B------:R-:W-:Y:S02]  /*29a0*/  IMAD R17, R40, UR4, R17 ;  /* 0x0000000428117c24 */ /* 0x000fe4000f8e0211 */
[----:B------:R-:W-:Y:S02]  /*29b0*/  IMAD.MOV.U32 R14, RZ, RZ, RZ ;  /* 0x000000ffff0e7224 */ /* 0x000fe400078e00ff */
[----:B------:R-:W-:-:S04]  /*29c0*/  IMAD.WIDE R36, R33, R0, c[0x0][0x168] ;  /* 0x00005a0021247625 */ /* 0x000fc800078e0200 */
[----:B------:R-:W-:Y:S01]  /*29d0*/  IMAD.MOV.U32 R18, RZ, RZ, RZ ;  /* 0x000000ffff127224 */ /* 0x000fe200078e00ff */
[----:B------:R-:W-:Y:S01]  /*29e0*/  PRMT R13, RZ, 0x7610, R13 ;  /* 0x00007610ff0d7816 */ /* 0x000fe2000000000d */
[----:B------:R-:W-:Y:S01]  /*29f0*/  IMAD.WIDE R32, R33, R0, c[0x0][0x170] ;  /* 0x00005c0021207625 */ /* 0x000fe200078e0200 */
[----:B------:R0:W2:Y:S03]  /*2a00*/  @!P6 LDG.E.EL R14, [R36.64] ;  /* 0x00000006240ee981 */ /* 0x0000a6000c2e1900 */
[----:B------:R-:W-:Y:S01]  /*2a10*/  IMAD R28, R28, UR5, R29 ;  /* 0x000000051c1c7c24 */ /* 0x000fe2000f8e021d */
[----:B------:R1:W2:Y:S01]  /*2a20*/  @!P6 LDG.E.EL R18, [R32.64] ;  /* 0x000000062012e981 */ /* 0x0002a2000c2e1900 */
[----:B------:R-:W-:Y:S02]  /*2a30*/  IMAD R12, R12, UR5, R17 ;  /* 0x000000050c0c7c24 */ /* 0x000fe4000f8e0211 */
[----:B------:R-:W-:-:S04]  /*2a40*/  IMAD.HI R17, R45, 0x66666667, RZ ;  /* 0x666666672d117827 */ /* 0x000fc800078e02ff */
[-C--:B------:R-:W-:Y:S01]  /*2a50*/  IMAD.WIDE R28, R28, R3.reuse, c[0x0][0x160] ;  /* 0x000058001c1c7625 */ /* 0x080fe200078e0203 */
[----:B------:R-:W-:Y:S02]  /*2a60*/  PRMT R20, RZ, 0x7610, R20 ;  /* 0x00007610ff147816 */ /* 0x000fe40000000014 */
[----:B-1----:R-:W-:Y:S01]  /*2a70*/  SHF.R.U32.HI R32, RZ, 0x1f, R17 ;  /* 0x0000001fff207819 */ /* 0x002fe20000011611 */
[----:B0-----:R-:W-:Y:S01]  /*2a80*/  IMAD.WIDE R36, R12, R3, c[0x0][0x160] ;  /* 0x000058000c247625 */ /* 0x001fe200078e0203 */
[----:B------:R0:W2:Y:S03]  /*2a90*/  @!P6 LDG.E.EL.U16 R13, [R28.64] ;  /* 0x000000061c0de981 */ /* 0x0000a6000c2e1500 */
[----:B------:R-:W-:Y:S01]  /*2aa0*/  IMAD.HI R12, R7, 0x2e8ba2e9, RZ ;  /* 0x2e8ba2e9070c7827 */ /* 0x000fe200078e02ff */
[----:B------:R1:W2:Y:S01]  /*2ab0*/  @!P6 LDG.E.EL.U16 R20, [R36.64] ;  /* 0x000000062414e981 */ /* 0x0002a2000c2e1500 */
[----:B0-----:R-:W-:-:S03]  /*2ac0*/  LEA.HI.SX32 R29, R17, R32, 0x1d ;  /* 0x00000020111d7211 */ /* 0x001fc600078feaff */
[----:B------:R-:W-:Y:S02]  /*2ad0*/  SHF.R.U32.HI R17, RZ, 0x1f, R12 ;  /* 0x0000001fff117819 */ /* 0x000fe4000001160c */
[----:B------:R-:W-:Y:S02]  /*2ae0*/  SEL R25, R30, R25, !P3 ;  /* 0x000000191e197207 */ /* 0x000fe40005800000 */
[----:B-1----:R-:W-:Y:S01]  /*2af0*/  LEA.HI.SX32 R36, R12, R17, 0x1e ;  /* 0x000000110c247211 */ /* 0x002fe200078ff2ff */
[----:B------:R-:W-:-:S04]  /*2b00*/  IMAD.WIDE R32, R29, R0, c[0x0][0x168] ;  /* 0x00005a001d207625 */ /* 0x000fc800078e0200 */
[----:B------:R-:W-:Y:S01]  /*2b10*/  IMAD R7, R36, -0x16, R7 ;  /* 0xffffffea24077824 */ /* 0x000fe200078e0207 */
[----:B------:R-:W-:Y:S01]  /*2b20*/  SEL R36, R39, R27, !P4 ;  /* 0x0000001b27247207 */ /* 0x000fe20006000000 */
[----:B------:R-:W-:-:S04]  /*2b30*/  IMAD.HI R27, R25, 0x66666667, RZ ;  /* 0x66666667191b7827 */ /* 0x000fc800078e02ff */
[----:B------:R-:W-:Y:S02]  /*2b40*/  IMAD.MOV.U32 R17, RZ, RZ, RZ ;  /* 0x000000ffff117224 */ /* 0x000fe400078e00ff */
[----:B------:R-:W-:Y:S01]  /*2b50*/  IMAD.WIDE R28, R29, R0, c[0x0][0x170] ;  /* 0x00005c001d1c7625 */ /* 0x000fe200078e0200 */
[----:B------:R-:W-:-:S03]  /*2b60*/  SHF.R.U32.HI R37, RZ, 0x1f, R27 ;  /* 0x0000001fff257819 */ /* 0x000fc6000001161b */
[----:B------:R-:W-:Y:S01]  /*2b70*/  IMAD.MOV.U32 R12, RZ, RZ, RZ ;  /* 0x000000ffff0c7224 */ /* 0x000fe200078e00ff */
[----:B------:R0:W2:Y:S05]  /*2b80*/  @!P6 LDG.E.EL R17, [R28.64] ;  /* 0x000000061c11e981 */ /* 0x0000aa000c2e1900 */
[----:B------:R1:W2:Y:S01]  /*2b90*/  @!P6 LDG.E.EL R12, [R32.64] ;  /* 0x00000006200ce981 */ /* 0x0002a2000c2e1900 */
[----:B0-----:R-:W-:Y:S01]  /*2ba0*/  LEA.HI.SX32 R29, R27, R37, 0x1d ;  /* 0x000000251b1d7211 */ /* 0x001fe200078feaff */
[----:B------:R-:W-:-:S04]  /*2bb0*/  IMAD.MOV.U32 R27, RZ, RZ, RZ ;  /* 0x000000ffff1b7224 */ /* 0x000fc800078e00ff */
[----:B-1----:R-:W-:-:S04]  /*2bc0*/  IMAD.WIDE R32, R29, R0, c[0x0][0x168] ;  /* 0x00005a001d207625 */ /* 0x002fc800078e0200 */
[----:B------:R-:W-:-:S04]  /*2bd0*/  IMAD.WIDE R28, R29, R0, c[0x0][0x170] ;  /* 0x00005c001d1c7625 */ /* 0x000fc800078e0200 */
[----:B------:R-:W-:Y:S01]  /*2be0*/  IMAD.IADD R7, R7, 0x1, R36 ;  /* 0x0000000107077824 */ /* 0x000fe200078e0224 */
[----:B------:R0:W3:Y:S01]  /*2bf0*/  @!P6 LDG.E.EL R27, [R28.64] ;  /* 0x000000061c1be981 */ /* 0x0000e2000c2e1900 */
[----:B------:R-:W-:Y:S01]  /*2c00*/  IMAD R8, R45, UR4, R8 ;  /* 0x000000042d087c24 */ /* 0x000fe2000f8e0208 */
[----:B------:R-:W-:-:S03]  /*2c10*/  SEL R24, R30, R24, !P3 ;  /* 0x000000181e187207 */ /* 0x000fc60005800000 */
[--C-:B------:R-:W-:Y:S02]  /*2c20*/  IMAD R36, R7, UR5, R8.reuse ;  /* 0x0000000507247c24 */ /* 0x100fe4000f8e0208 */
[----:B0-----:R-:W-:Y:S01]  /*2c30*/  IMAD.HI R28, R43, 0x2e8ba2e9, RZ ;  /* 0x2e8ba2e92b1c7827 */ /* 0x001fe200078e02ff */
[----:B------:R-:W-:-:S04]  /*2c40*/  PRMT R8, RZ, 0x7610, R8 ;  /* 0x00007610ff087816 */ /* 0x000fc80000000008 */
[----:B------:R-:W-:Y:S01]  /*2c50*/  SHF.R.U32.HI R30, RZ, 0x1f, R28 ;  /* 0x0000001fff1e7819 */ /* 0x000fe2000001161c */
[----:B------:R-:W-:-:S03]  /*2c60*/  IMAD.WIDE R36, R36, R3, c[0x0][0x160] ;  /* 0x0000580024247625 */ /* 0x000fc600078e0203 */
[----:B------:R-:W-:Y:S02]  /*2c70*/  LEA.HI.SX32 R30, R28, R30, 0x1e ;  /* 0x0000001e1c1e7211 */ /* 0x000fe400078ff2ff */
[----:B------:R0:W3:Y:S03]  /*2c80*/  @!P6 LDG.E.EL.U16 R8, [R36.64] ;  /* 0x000000062408e981 */ /* 0x0000e6000c2e1500 */
[----:B------:R-:W-:Y:S02]  /*2c90*/  IMAD R43, R30, -0x16, R43 ;  /* 0xffffffea1e2b7824 */ /* 0x000fe400078e022b */
[----:B------:R-:W-:Y:S01]  /*2ca0*/  IMAD.HI R30, R24, 0x66666667, RZ ;  /* 0x66666667181e7827 */ /* 0x000fe200078e02ff */
[----:B------:R-:W-:-:S03]  /*2cb0*/  LOP3.LUT R28, R44, UR4, RZ, 0x3c, !PT ;  /* 0x000000042c1c7c12 */ /* 0x000fc6000f8e3cff */
[----:B0-----:R-:W-:Y:S01]  /*2cc0*/  IMAD.HI R36, R42, 0x2e8ba2e9, RZ ;  /* 0x2e8ba2e92a247827 */ /* 0x001fe200078e02ff */
[----:B------:R-:W-:Y:S02]  /*2cd0*/  SHF.R.U32.HI R29, RZ, 0x1f, R30 ;  /* 0x0000001fff1d7819 */ /* 0x000fe4000001161e */
[----:B------:R-:W-:Y:S02]  /*2ce0*/  ISETP.GE.AND P3, PT, R28, RZ, PT ;  /* 0x000000ff1c00720c */ /* 0x000fe40003f66270 */
[----:B------:R-:W-:Y:S01]  /*2cf0*/  SHF.R.U32.HI R37, RZ, 0x1f, R36 ;  /* 0x0000001fff257819 */ /* 0x000fe20000011624 */
[----:B------:R-:W-:Y:S01]  /*2d00*/  IMAD.MOV.U32 R7, RZ, RZ, RZ ;  /* 0x000000ffff077224 */ /* 0x000fe200078e00ff */
[----:B------:R-:W-:Y:S02]  /*2d10*/  LOP3.LUT R28, R41, UR4, RZ, 0x3c, !PT ;  /* 0x00000004291c7c12 */ /* 0x000fe4000f8e3cff */
[----:B------:R-:W-:Y:S02]  /*2d20*/  LEA.HI.SX32 R37, R36, R37, 0x1e ;  /* 0x0000002524257211 */ /* 0x000fe400078ff2ff */
[----:B------:R-:W-:Y:S01]  /*2d30*/  LEA.HI.SX32 R29, R30, R29, 0x1d ;  /* 0x0000001d1e1d7211 */ /* 0x000fe200078feaff */
[----:B------:R0:W3:Y:S01]  /*2d40*/  @!P6 LDG.E.EL R7, [R32.64] ;  /* 0x000000062007e981 */ /* 0x0000e2000c2e1900 */
[----:B------:R-:W-:Y:S01]  /*2d50*/  @!P0 IADD3 R31, R31, 0x1, RZ ;  /* 0x000000011f1f8810 */ /* 0x000fe20007ffe0ff */
[----:B------:R-:W-:Y:S01]  /*2d60*/  IMAD R42, R37, -0x16, R42 ;  /* 0xffffffea252a7824 */ /* 0x000fe200078e022a */
[----:B------:R-:W-:Y:S01]  /*2d70*/  ISETP.GE.AND P0, PT, R28, RZ, PT ;  /* 0x000000ff1c00720c */ /* 0x000fe20003f06270 */
[----:B------:R-:W-:Y:S01]  /*2d80*/  IMAD.MOV.U32 R28, RZ, RZ, RZ ;  /* 0x000000ffff1c7224 */ /* 0x000fe200078e00ff */
[----:B------:R-:W-:Y:S01]  /*2d90*/  @P1 IADD3 R31, R31, 0x1, RZ ;  /* 0x000000011f1f1810 */ /* 0x000fe20007ffe0ff */
[----:B------:R-:W-:-:S04]  /*2da0*/  IMAD.WIDE R36, R29, R0, c[0x0][0x168] ;  /* 0x00005a001d247625 */ /* 0x000fc800078e0200 */
[----:B0-----:R-:W-:Y:S01]  /*2db0*/  IMAD.WIDE R32, R29, R0, c[0x0][0x170] ;  /* 0x00005c001d207625 */ /* 0x001fe200078e0200 */
[----:B------:R0:W3:Y:S03]  /*2dc0*/  @!P6 LDG.E.EL R28, [R36.64] ;  /* 0x00000006241ce981 */ /* 0x0000e6000c2e1900 */
[----:B------:R-:W-:Y:S01]  /*2dd0*/  IMAD.MOV.U32 R0, RZ, RZ, RZ ;  /* 0x000000ffff007224 */ /* 0x000fe200078e00ff */
[----:B------:R-:W-:Y:S01]  /*2de0*/  PRMT R29, RZ, 0x7610, R29 ;  /* 0x00007610ff1d7816 */ /* 0x000fe2000000001d */
[----:B------:R-:W-:Y:S01]  /*2df0*/  @!P3 IMAD.MOV R31, RZ, RZ, -R31 ;  /* 0x000000ffff1fb224 */ /* 0x000fe200078e0a1f */
[----:B------:R-:W-:-:S03]  /*2e00*/  PRMT R30, RZ, 0x7610, R30 ;  /* 0x00007610ff1e7816 */ /* 0x000fc6000000001e */
[----:B------:R1:W3:Y:S01]  /*2e10*/  @!P6 LDG.E.EL R0, [R32.64] ;  /* 0x000000062000e981 */ /* 0x0002e2000c2e1900 */
[----:B0-----:R-:W-:Y:S01]  /*2e20*/  IMAD.WIDE R36, R35, R3, c[0x0][0x178] ;  /* 0x00005e0023247625 */ /* 0x001fe200078e0203 */
[----:B------:R-:W-:-:S04]  /*2e30*/  @!P2 IADD3 R23, R23, 0x1, RZ ;  /* 0x000000011717a810 */ /* 0x000fc80007ffe0ff */
[----:B------:R0:W3:Y:S01]  /*2e40*/  @!P6 LDG.E.EL.U16 R29, [R36.64] ;  /* 0x00000006241de981 */ /* 0x0000e2000c2e1500 */
[----:B-1----:R-:W-:Y:S01]  /*2e50*/  IMAD.WIDE R32, R35, R3, c[0x0][0x180] ;  /* 0x0000600023207625 */ /* 0x002fe200078e0203 */
[----:B------:R-:W-:Y:S02]  /*2e60*/  SEL R35, R39, R31, !P4 ;  /* 0x0000001f27237207 */ /* 0x000fe40006000000 */
[----:B------:R-:W-:Y:S02]  /*2e70*/  PRMT R31, RZ, 0x7610, R31 ;  /* 0x00007610ff1f7816 */ /* 0x000fe4000000001f */
[----:B------:R-:W-:Y:S01]  /*2e80*/  @P5 IADD3 R23, R23, 0x1, RZ ;  /* 0x0000000117175810 */ /* 0x000fe20007ffe0ff */
[CC--:B0-----:R-:W-:Y:S01]  /*2e90*/  IMAD.WIDE R36, R34.reuse, R3.reuse, c[0x0][0x178] ;  /* 0x00005e0022247625 */ /* 0x0c1fe200078e0203 */
[----:B------:R0:W3:Y:S04]  /*2ea0*/  @!P6 LDG.E.EL.U16 R30, [R32.64] ;  /* 0x00000006201ee981 */ /* 0x0000e8000c2e1500 */
[----:B------:R1:W3:Y:S01]  /*2eb0*/  @!P6 LDG.E.EL.U16 R31, [R36.64] ;  /* 0x00000006241fe981 */ /* 0x0002e2000c2e1500 */
[----:B------:R-:W-:Y:S01]  /*2ec0*/  @!P0 IMAD.MOV R23, RZ, RZ, -R23 ;  /* 0x000000ffff178224 */ /* 0x000fe200078e0a17 */
[----:B0-----:R-:W-:Y:S01]  /*2ed0*/  PRMT R32, RZ, 0x7610, R32 ;  /* 0x00007610ff207816 */ /* 0x001fe20000000020 */
[----:B-1----:R-:W-:-:S03]  /*2ee0*/  IMAD.WIDE R36, R34, R3, c[0x0][0x180] ;  /* 0x0000600022247625 */ /* 0x002fc600078e0203 */
[----:B------:R-:W-:Y:S02]  /*2ef0*/  SEL R39, R39, R23, !P4 ;  /* 0x0000001727277207 */ /* 0x000fe40006000000 */
[----:B------:R-:W-:Y:S01]  /*2f00*/  PRMT R34, RZ, 0x7610, R34 ;  /* 0x00007610ff227816 */ /* 0x000fe20000000022 */
[----:B------:R0:W3:Y:S01]  /*2f10*/  @!P6 LDG.E.EL.U16 R32, [R36.64] ;  /* 0x000000062420e981 */ /* 0x0000e2000c2e1500 */
[----:B------:R-:W-:Y:S01]  /*2f20*/  PRMT R33, RZ, 0x7610, R33 ;  /* 0x00007610ff217816 */ /* 0x000fe20000000021 */
[--C-:B------:R-:W-:Y:S01]  /*2f30*/  IMAD.IADD R43, R43, 0x1, R35.reuse ;  /* 0x000000012b2b7824 */ /* 0x100fe200078e0223 */
[----:B------:R-:W-:Y:S01]  /*2f40*/  PRMT R35, RZ, 0x7610, R35 ;  /* 0x00007610ff237816 */ /* 0x000fe20000000023 */
[----:B0-----:R-:W-:-:S04]  /*2f50*/  IMAD.WIDE R36, R22, R3, c[0x0][0x178] ;  /* 0x00005e0016247625 */ /* 0x001fc800078e0203 */
[-C--:B------:R-:W-:Y:S01]  /*2f60*/  IMAD.WIDE R22, R22, R3.reuse, c[0x0][0x180] ;  /* 0x0000600016167625 */ /* 0x080fe200078e0203 */
[----:B------:R0:W3:Y:S04]  /*2f70*/  @!P6 LDG.E.EL.U16 R33, [R36.64] ;  /* 0x000000062421e981 */ /* 0x0000e8000c2e1500 */
[----:B------:R1:W3:Y:S02]  /*2f80*/  @!P6 LDG.E.EL.U16 R34, [R22.64] ;  /* 0x000000061622e981 */ /* 0x0002e4000c2e1500 */
[----:B-1----:R-:W-:Y:S01]  /*2f90*/  IMAD.WIDE R22, R38, R3, c[0x0][0x178] ;  /* 0x00005e0026167625 */ /* 0x002fe200078e0203 */
[----:B0-----:R-:W-:-:S04]  /*2fa0*/  PRMT R36, RZ, 0x7610, R36 ;  /* 0x00007610ff247816 */ /* 0x001fc80000000024 */
[----:B------:R0:W3:Y:S01]  /*2fb0*/  @!P6 LDG.E.EL.U16 R35, [R22.64] ;  /* 0x000000061623e981 */ /* 0x0000e2000c2e1500 */
[----:B------:R-:W-:Y:S01]  /*2fc0*/  PRMT R37, RZ, 0x7610, R37 ;  /* 0x00007610ff257816 */ /* 0x000fe20000000025 */
[----:B0-----:R-:W-:-:S05]  /*2fd0*/  IMAD.WIDE R22, R38, R3, c[0x0][0x180] ;  /* 0x0000600026167625 */ /* 0x001fca00078e0203 */
[----:B------:R0:W3:Y:S01]  /*2fe0*/  @!P6 LDG.E.EL.U16 R36, [R22.64] ;  /* 0x000000061624e981 */ /* 0x0000e2000c2e1500 */
[----:B------:R-:W-:Y:S01]  /*2ff0*/  PRMT R38, RZ, 0x7610, R38 ;  /* 0x00007610ff267816 */ /* 0x000fe20000000026 */
[----:B0-----:R-:W-:-:S05]  /*3000*/  IMAD.WIDE R22, R40, R3, c[0x0][0x178] ;  /* 0x00005e0028167625 */ /* 0x001fca00078e0203 */
[----:B------:R0:W3:Y:S01]  /*3010*/  @!P6 LDG.E.EL.U16 R37, [R22.64] ;  /* 0x000000061625e981 */ /* 0x0000e2000c2e1500 */
[--C-:B------:R-:W-:Y:S01]  /*3020*/  IMAD.IADD R42, R42, 0x1, R39.reuse ;  /* 0x000000012a2a7824 */ /* 0x100fe200078e0227 */
[----:B------:R-:W-:Y:S01]  /*3030*/  PRMT R39, RZ, 0x7610, R39 ;  /* 0x00007610ff277816 */ /* 0x000fe20000000027 */
[----:B0-----:R-:W-:-:S05]  /*3040*/  IMAD.WIDE R22, R40, R3, c[0x0][0x180] ;  /* 0x0000600028167625 */ /* 0x001fca00078e0203 */
[----:B------:R0:W3:Y:S01]  /*3050*/  @!P6 LDG.E.EL.U16 R38, [R22.64] ;  /* 0x000000061626e981 */ /* 0x0000e2000c2e1500 */
[----:B------:R-:W-:Y:S01]  /*3060*/  IMAD R44, R25, UR4, R44 ;  /* 0x00000004192c7c24 */ /* 0x000fe2000f8e022c */
[----:B------:R-:W-:Y:S01]  /*3070*/  PRMT R40, RZ, 0x7610, R40 ;  /* 0x00007610ff287816 */ /* 0x000fe20000000028 */
[----:B------:R-:W-:Y:S02]  /*3080*/  IMAD R41, R24, UR4, R41 ;  /* 0x0000000418297c24 */ /* 0x000fe4000f8e0229 */
[----:B0-----:R-:W-:-:S05]  /*3090*/  IMAD.WIDE R22, R45, R3, c[0x0][0x178] ;  /* 0x00005e002d167625 */ /* 0x001fca00078e0203 */
[----:B------:R0:W3:Y:S01]  /*30a0*/  @!P6 LDG.E.EL.U16 R39, [R22.64] ;  /* 0x000000061627e981 */ /* 0x0000e2000c2e1500 */
[----:B------:R-:W-:Y:S02]  /*30b0*/  IMAD R44, R43, UR5, R44 ;  /* 0x000000052b2c7c24 */ /* 0x000fe4000f8e022c */
[----:B------:R-:W-:Y:S01]  /*30c0*/  IMAD R43, R42, UR5, R41 ;  /* 0x000000052a2b7c24 */ /* 0x000fe2000f8e0229 */
[----:B------:R-:W-:Y:S01]  /*30d0*/  PRMT R42, RZ, 0x7610, R42 ;  /* 0x00007610ff2a7816 */ /* 0x000fe2000000002a */
[----:B0-----:R-:W-:-:S05]  /*30e0*/  IMAD.WIDE R22, R45, R3, c[0x0][0x180] ;  /* 0x000060002d167625 */ /* 0x001fca00078e0203 */
[----:B------:R0:W3:Y:S01]  /*30f0*/  @!P6 LDG.E.EL.U16 R40, [R22.64] ;  /* 0x000000061628e981 */ /* 0x0000e2000c2e1500 */
[----:B------:R-:W-:Y:S01]  /*3100*/  PRMT R41, RZ, 0x7610, R41 ;  /* 0x00007610ff297816 */ /* 0x000fe20000000029 */
[----:B------:R-:W-:-:S05]  /*3110*/  IMAD.WIDE R44, R44, R3, c[0x0][0x160] ;  /* 0x000058002c2c7625 */ /* 0x000fca00078e0203 */
[----:B------:R1:W3:Y:S01]  /*3120*/  @!P6 LDG.E.EL.U16 R41, [R44.64] ;  /* 0x000000062c29e981 */ /* 0x0002e2000c2e1500 */
[----:B0-----:R-:W-:Y:S01]  /*3130*/  IMAD.WIDE R22, R43, R3, c[0x0][0x160] ;  /* 0x000058002b167625 */ /* 0x001fe200078e0203 */
[----:B------:R-:W-:-:S04]  /*3140*/  PRMT R43, RZ, 0x7610, R43 ;  /* 0x00007610ff2b7816 */ /* 0x000fc8000000002b */
[----:B------:R0:W3:Y:S01]  /*3150*/  @!P6 LDG.E.EL.U16 R42, [R22.64] ;  /* 0x00000006162ae981 */ /* 0x0000e2000c2e1500 */
[----:B-1----:R-:W-:Y:S01]  /*3160*/  PRMT R44, RZ, 0x7610, R44 ;  /* 0x00007610ff2c7816 */ /* 0x002fe2000000002c */
[----:B0-----:R-:W-:-:S05]  /*3170*/  IMAD.WIDE R22, R25, R3, c[0x0][0x178] ;  /* 0x00005e0019167625 */ /* 0x001fca00078e0203 */
[----:B------:R0:W3:Y:S01]  /*3180*/  @!P6 LDG.E.EL.U16 R43, [R22.64] ;  /* 0x00000006162be981 */ /* 0x0000e2000c2e1500 */
[----:B------:R-:W-:Y:S01]  /*3190*/  PRMT R45, RZ, 0x7610, R45 ;  /* 0x00007610ff2d7816 */ /* 0x000fe2000000002d */
[----:B0-----:R-:W-:-:S05]  /*31a0*/  IMAD.WIDE R22, R25, R3, c[0x0][0x180] ;  /* 0x0000600019167625 */ /* 0x001fca00078e0203 */
[----:B------:R0:W3:Y:S02]  /*31b0*/  @!P6 LDG.E.EL.U16 R44, [R22.64] ;  /* 0x00000006162ce981 */ /* 0x0000e4000c2e1500 */
[----:B0-----:R-:W-:-:S05]  /*31c0*/  IMAD.WIDE R22, R24, R3, c[0x0][0x178] ;  /* 0x00005e0018167625 */ /* 0x001fca00078e0203 */
[----:B------:R0:W3:Y:S01]  /*31d0*/  @!P6 LDG.E.EL.U16 R45, [R22.64] ;  /* 0x00000006162de981 */ /* 0x0000e2000c2e1500 */
[----:B------:R-:W-:Y:S01]  /*31e0*/  IMAD.WIDE R24, R24, R3, c[0x0][0x180] ;  /* 0x0000600018187625 */ /* 0x000fe200078e0203 */
[----:B0-----:R-:W-:-:S06]  /*31f0*/  PRMT R22, RZ, 0x7610, R22 ;  /* 0x00007610ff167816 */ /* 0x001fcc0000000016 */
[----:B------:R0:W3:Y:S01]  /*3200*/  @!P6 LDG.E.EL.U16 R22, [R24.64] ;  /* 0x000000061816e981 */ /* 0x0000e2000c2e1500 */
[----:B------:R-:W-:Y:S01]  /*3210*/  UIMAD UR4, UR4, 0x1b8, URZ ;  /* 0x000001b8040478a4 */ /* 0x000fe2000f8e023f */
[----:B----4-:R-:W-:-:S05]  /*3220*/  HADD2.F32 R2, -RZ, R2.H0_H0 ;  /* 0x20000002ff027230 */ /* 0x010fca0000004100 */
[----:B--2---:R-:W-:Y:S01]  /*3230*/  FADD R6, R2, -R6 ;  /* 0x8000000602067221 */ /* 0x004fe20000000000 */
[----:B------:R-:W-:-:S04]  /*3240*/  I2FP.F32.S32 R2, UR4 ;  /* 0x0000000400027c45 */ /* 0x000fc80008201400 */
[----:B------:R-:W-:-:S04]  /*3250*/  FSETP.GEU.AND P0, PT, R2, RZ, PT ;  /* 0x000000ff0200720b */ /* 0x000fc80003f0e000 */
[----:B------:R-:W-:-:S04]  /*3260*/  FSEL R2, R2, RZ, P0 ;  /* 0x000000ff02027208 */ /* 0x000fc80000000000 */
[C---:B------:R-:W-:Y:S02]  /*3270*/  FSETP.GT.AND P0, PT, |R2|.reuse, 8.50705917302346158658e+37, PT ;  /* 0x7e8000000200780b */ /* 0x040fe40003f04200 */
[----:B------:R-:W-:-:S11]  /*3280*/  FSETP.GEU.AND P1, PT, |R2|, 1.175494350822287508e-38, PT ;  /* 0x008000000200780b */ /* 0x000fd60003f2e200 */
[----:B------:R-:W-:-:S04]  /*3290*/  @P0 FMUL R2, R2, 0.25 ;  /* 0x3e80000002020820 */ /* 0x000fc80000400000 */
[----:B------:R-:W-:-:S06]  /*32a0*/  @!P1 FMUL R2, R2, 16777216 ;  /* 0x4b80000002029820 */ /* 0x000fcc0000400000 */
[----:B------:R-:W1:Y:S01]  /*32b0*/  MUFU.RCP R2, R2 ;  /* 0x0000000200027308 */ /* 0x000e620000001000 */
[----:B------:R-:W-:Y:S01]  /*32c0*/  @P0 FMUL R10, R10, 0.25 ;  /* 0x3e8000000a0a0820 */ /* 0x000fe20000400000 */
[----:B0-----:R-:W-:-:S03]  /*32d0*/  HADD2.F32 R24, -RZ, R11.H0_H0 ;  /* 0x2000000bff187230 */ /* 0x001fc60000004100 */
[----:B------:R-:W-:Y:S02]  /*32e0*/  @!P1 FMUL R10, R10, 16777216 ;  /* 0x4b8000000a0a9820 */ /* 0x000fe40000400000 */
[----:B-----5:R-:W-:Y:S01]  /*32f0*/  FADD R15, R24, -R15 ;  /* 0x8000000f180f7221 */ /* 0x020fe20000000000 */
[----:B------:R-:W-:Y:S01]  /*3300*/  @P0 FMUL R21, R21, 0.25 ;  /* 0x3e80000015150820 */ /* 0x000fe20000400000 */
[----:B-1----:R-:W-:-:S03]  /*3310*/  FFMA R24, R2, R10, 9.9999999747524270788e-07 ;  /* 0x358637bd02187423 */ /* 0x002fc6000000000a */
[----:B------:R-:W-:Y:S01]  /*3320*/  @!P1 FMUL R21, R21, 16777216 ;  /* 0x4b80000015159820 */ /* 0x000fe20000400000 */
[----:B---3--:R-:W-:Y:S01]  /*3330*/  @P0 FMUL R26, R26, 0.25 ;  /* 0x3e8000001a1a0820 */ /* 0x008fe20000400000 */
[----:B------:R-:W-:Y:S01]  /*3340*/  @P0 FMUL R5, R5, 0.25 ;  /* 0x3e80000005050820 */ /* 0x000fe20000400000 */
[----:B------:R-:W0:Y:S01]  /*3350*/  MUFU.RSQ R24, R24 ;  /* 0x0000001800187308 */ /* 0x000e220000001400 */
[----:B------:R-:W-:Y:S01]  /*3360*/  @P0 FMUL R18, R18, 0.25 ;  /* 0x3e80000012120820 */ /* 0x000fe20000400000 */
[----:B------:R-:W-:Y:S01]  /*3370*/  FFMA R10, R2, R21, 9.9999999747524270788e-07 ;  /* 0x358637bd020a7423 */ /* 0x000fe20000000015 */
[----:B------:R-:W-:Y:S01]  /*3380*/  @P0 FMUL R17, R17, 0.25 ;  /* 0x3e80000011110820 */ /* 0x000fe20000400000 */
[----:B------:R-:W-:Y:S01]  /*3390*/  @!P1 FMUL R26, R26, 16777216 ;  /* 0x4b8000001a1a9820 */ /* 0x000fe20000400000 */
[----:B------:R-:W-:Y:S01]  /*33a0*/  @!P1 FMUL R5, R5, 16777216 ;  /* 0x4b80000005059820 */ /* 0x000fe20000400000 */
[----:B------:R-:W-:Y:S01]  /*33b0*/  @P0 FMUL R27, R27, 0.25 ;  /* 0x3e8000001b1b0820 */ /* 0x000fe20000400000 */
[----:B------:R-:W-:Y:S01]  /*33c0*/  @!P1 FMUL R18, R18, 16777216 ;  /* 0x4b80000012129820 */ /* 0x000fe20000400000 */
[----:B------:R-:W-:Y:S01]  /*33d0*/  @!P1 FMUL R17, R17, 16777216 ;  /* 0x4b80000011119820 */ /* 0x000fe20000400000 */
[----:B------:R-:W-:Y:S01]  /*33e0*/  @P0 FMUL R0, R0, 0.25 ;  /* 0x3e80000000000820 */ /* 0x000fe20000400000 */
[C---:B------:R-:W-:Y:S01]  /*33f0*/  FFMA R26, R2.reuse, R26, 9.9999999747524270788e-07 ;  /* 0x358637bd021a7423 */ /* 0x040fe2000000001a */
[----:B------:R-:W-:-:S02]  /*3400*/  FFMA R11, R2, R5, 9.9999999747524270788e-07 ;  /* 0x358637bd020b7423 */ /* 0x000fc40000000005 */
[----:B------:R-:W-:Y:S01]  /*3410*/  @!P1 FMUL R0, R0, 16777216 ;  /* 0x4b80000000009820 */ /* 0x000fe20000400000 */
[----:B------:R-:W-:Y:S01]  /*3420*/  @!P1 FMUL R27, R27, 16777216 ;  /* 0x4b8000001b1b9820 */ /* 0x000fe20000400000 */
[----:B------:R-:W1:Y:S01]  /*3430*/  MUFU.RSQ R10, R10 ;  /* 0x0000000a000a7308 */ /* 0x000e620000001400 */
[C---:B------:R-:W-:Y:S01]  /*3440*/  FFMA R5, R2.reuse, R18, 9.9999999747524270788e-07 ;  /* 0x358637bd02057423 */ /* 0x040fe20000000012 */
[----:B------:R-:W-:Y:S01]  /*3450*/  HADD2.F32 R18, -RZ, R16.H0_H0 ;  /* 0x20000010ff127230 */ /* 0x000fe20000004100 */
[C---:B------:R-:W-:Y:S01]  /*3460*/  FFMA R0, R2.reuse, R0, 9.9999999747524270788e-07 ;  /* 0x358637bd02007423 */ /* 0x040fe20000000000 */
[C---:B------:R-:W-:Y:S01]  /*3470*/  FFMA R17, R2.reuse, R17, 9.9999999747524270788e-07 ;  /* 0x358637bd02117423 */ /* 0x040fe20000000011 */
[----:B------:R-:W-:Y:S01]  /*3480*/  FFMA R16, R2, R27, 9.9999999747524270788e-07 ;  /* 0x358637bd02107423 */ /* 0x000fe2000000001b */
[----:B0-----:R-:W-:Y:S02]  /*3490*/  FMUL R15, R24, R15 ;  /* 0x0000000f180f7220 */ /* 0x001fe40000400000 */
[----:B------:R-:W0:Y:S01]  /*34a0*/  MUFU.RSQ R23, R26 ;  /* 0x0000001a00177308 */ /* 0x000e220000001400 */
[----:B------:R-:W-:Y:S01]  /*34b0*/  FADD R24, R18, -R19 ;  /* 0x8000001312187221 */ /* 0x000fe20000000000 */
[----:B------:R-:W-:-:S02]  /*34c0*/  HADD2.F32 R18, -RZ, R13.H0_H0 ;  /* 0x2000000dff127230 */ /* 0x000fc40000004100 */
[----:B------:R-:W-:-:S04]  /*34d0*/  HADD2.F32 R13, -RZ, R8.H0_H0 ;  /* 0x20000008ff0d7230 */ /* 0x000fc80000004100 */
[----:B------:R-:W-:Y:S01]  /*34e0*/  MUFU.RSQ R0, R0 ;  /* 0x0000000000007308 */ /* 0x000fe20000001400 */
[----:B------:R-:W-:Y:S01]  /*34f0*/  FADD R9, R18, -R9 ;  /* 0x8000000912097221 */ /* 0x000fe20000000000 */
[----:B------:R-:W-:-:S06]  /*3500*/  FADD R12, R13, -R12 ;  /* 0x8000000c0d0c7221 */ /* 0x000fcc0000000000 */
[----:B------:R-:W-:Y:S01]  /*3510*/  MUFU.RSQ R5, R5 ;  /* 0x0000000500057308 */ /* 0x000fe20000001400 */
[----:B------:R-:W-:-:S07]  /*3520*/  HADD2.F32 R19, -RZ, R20.H0_H0 ;  /* 0x20000014ff137230 */ /* 0x000fce0000004100 */
[----:B------:R-:W2:Y:S01]  /*3530*/  MUFU.RSQ R17, R17 ;  /* 0x0000001100117308 */ /* 0x000ea20000001400 */
[----:B-1----:R-:W-:-:S07]  /*3540*/  FMUL R10, R10, R9 ;  /* 0x000000090a0a7220 */ /* 0x002fce0000400000 */
[----:B------:R-:W1:Y:S08]  /*3550*/  MUFU.RSQ R11, R11 ;  /* 0x0000000b000b7308 */ /* 0x000e700000001400 */
[----:B------:R-:W3:Y:S01]  /*3560*/  MUFU.RSQ R16, R16 ;  /* 0x0000001000107308 */ /* 0x000ee20000001400 */
[----:B0-----:R-:W-:Y:S01]  /*3570*/  FMUL R6, R23, R6 ;  /* 0x0000000617067220 */ /* 0x001fe20000400000 */
[----:B------:R-:W-:Y:S01]  /*3580*/  FADD R14, R19, -R14 ;  /* 0x8000000e130e7221 */ /* 0x000fe20000000000 */
[----:B------:R-:W-:Y:S01]  /*3590*/  HADD2.F32 R31, -RZ, R31.H0_H0 ;  /* 0x2000001fff1f7230 */ /* 0x000fe20000004100 */
[----:B--2---:R-:W-:Y:S01]  /*35a0*/  FMUL R17, R17, R12 ;  /* 0x0000000c11117220 */ /* 0x004fe20000400000 */
[----:B------:R-:W-:Y:S01]  /*35b0*/  HADD2.F32 R32, -RZ, R32.H0_H0 ;  /* 0x20000020ff207230 */ /* 0x000fe20000004100 */
[----:B------:R-:W-:Y:S01]  /*35c0*/  FMUL R5, R5, R14 ;  /* 0x0000000e05057220 */ /* 0x000fe20000400000 */
[----:B------:R-:W-:Y:S01]  /*35d0*/  HADD2.F32 R33, -RZ, R33.H0_H0 ;  /* 0x20000021ff217230 */ /* 0x000fe20000004100 */
[----:B-1----:R-:W-:Y:S01]  /*35e0*/  FMUL R11, R11, R24 ;  /* 0x000000180b0b7220 */ /* 0x002fe20000400000 */
[----:B------:R-:W-:Y:S01]  /*35f0*/  HADD2.F32 R34, -RZ, R34.H0_H0 ;  /* 0x20000022ff227230 */ /* 0x000fe20000004100 */
[----:B------:R-:W-:-:S04]  /*3600*/  FFMA R15, R31, R15, R32 ;  /* 0x0000000f1f0f7223 */ /* 0x000fc80000000020 */
[----:B------:R-:W-:Y:S01]  /*3610*/  FFMA R11, R33, R11, R34 ;  /* 0x0000000b210b7223 */ /* 0x000fe20000000022 */
[----:B------:R-:W-:Y:S02]  /*3620*/  HADD2.F32 R37, -RZ, R37.H0_H0 ;  /* 0x20000025ff257230 */ /* 0x000fe40000004100 */
[----:B------:R-:W-:-:S05]  /*3630*/  HADD2.F32 R38, -RZ, R38.H0_H0 ;  /* 0x20000026ff267230 */ /* 0x000fca0000004100 */
[----:B------:R-:W-:Y:S01]  /*3640*/  FFMA R5, R37, R5, R38 ;  /* 0x0000000525057223 */ /* 0x000fe20000000026 */
[----:B------:R-:W-:Y:S02]  /*3650*/  HADD2.F32 R39, -RZ, R39.H0_H0 ;  /* 0x20000027ff277230 */ /* 0x000fe40000004100 */
[----:B------:R-:W-:-:S05]  /*3660*/  HADD2.F32 R2, -RZ, R41.H0_H0 ;  /* 0x20000029ff027230 */ /* 0x000fca0000004100 */
[----:B------:R-:W-:Y:S01]  /*3670*/  FADD R9, R2, -R7 ;  /* 0x8000000702097221 */ /* 0x000fe20000000000 */
[----:B------:R-:W-:Y:S02]  /*3680*/  HADD2.F32 R13, -RZ, R42.H0_H0 ;  /* 0x2000002aff0d7230 */ /* 0x000fe40000004100 */
[----:B------:R-:W-:Y:S02]  /*3690*/  HADD2.F32 R2, -RZ, R29.H0_H0 ;  /* 0x2000001dff027230 */ /* 0x000fe40000004100 */
[----:B------:R-:W-:Y:S01]  /*36a0*/  HADD2.F32 R7, -RZ, R30.H0_H0 ;  /* 0x2000001eff077230 */ /* 0x000fe20000004100 */
[----:B------:R-:W-:Y:S01]  /*36b0*/  FADD R13, R13, -R28 ;  /* 0x8000001c0d0d7221 */ /* 0x000fe20000000000 */
[----:B------:R-:W-:Y:S01]  /*36c0*/  HADD2.F32 R40, -RZ, R40.H0_H0 ;  /* 0x20000028ff287230 */ /* 0x000fe20000004100 */
[----:B---3--:R-:W-:Y:S02]  /*36d0*/  FMUL R9, R16, R9 ;  /* 0x0000000910097220 */ /* 0x008fe40000400000 */
[----:B------:R-:W-:Y:S01]  /*36e0*/  FMUL R13, R0, R13 ;  /* 0x0000000d000d7220 */ /* 0x000fe20000400000 */
[----:B------:R-:W-:Y:S01]  /*36f0*/  FFMA R2, R2, R6, R7 ;  /* 0x0000000602027223 */ /* 0x000fe20000000007 */
[----:B------:R-:W-:-:S02]  /*3700*/  HADD2.F32 R0, -RZ, R35.H0_H0 ;  /* 0x20000023ff007230 */ /* 0x000fc40000004100 */
[----:B------:R-:W-:Y:S02]  /*3710*/  HADD2.F32 R7, -RZ, R36.H0_H0 ;  /* 0x20000024ff077230 */ /* 0x000fe40000004100 */
[----:B------:R-:W-:Y:S01]  /*3720*/  HADD2.F32 R43, -RZ, R43.H0_H0 ;  /* 0x2000002bff2b7230 */ /* 0x000fe20000004100 */
[----:B------:R-:W-:Y:S02]  /*3730*/  FFMA R40, R39, R17, R40 ;  /* 0x0000001127287223 */ /* 0x000fe40000000028 */
[----:B------:R-:W-:Y:S01]  /*3740*/  FFMA R0, R0, R10, R7 ;  /* 0x0000000a00007223 */ /* 0x000fe20000000007 */
[----:B------:R-:W-:Y:S02]  /*3750*/  F2FP.F16.F32.PACK_AB R12, R15, R2 ;  /* 0x000000020f0c723e */ /* 0x000fe400000000ff */
[----:B------:R-:W-:Y:S01]  /*3760*/  F2FP.F16.F32.PACK_AB R14, R40, R5 ;  /* 0x00000005280e723e */ /* 0x000fe200000000ff */
[----:B------:R-:W-:-:S05]  /*3770*/  HADD2.F32 R44, -RZ, R44.H0_H0 ;  /* 0x2000002cff2c7230 */ /* 0x000fca0000004100 */
[----:B------:R-:W-:Y:S01]  /*3780*/  FFMA R9, R43, R9, R44 ;  /* 0x000000092b097223 */ /* 0x000fe2000000002c */
[----:B------:R-:W-:Y:S02]  /*3790*/  HADD2.F32 R45, -RZ, R45.H0_H0 ;  /* 0x2000002dff2d7230 */ /* 0x000fe40000004100 */
[----:B------:R-:W-:-:S04]  /*37a0*/  IMAD.WIDE R4, R4, R3, c[0x0][0x188] ;  /* 0x0000620004047625 */ /* 0x000fc800078e0203 */
[----:B------:R-:W-:-:S05]  /*37b0*/  HADD2.F32 R22, -RZ, R22.H0_H0 ;  /* 0x20000016ff167230 */ /* 0x000fca0000004100 */
[----:B------:R-:W-:Y:S01]  /*37c0*/  FFMA R22, R45, R13, R22 ;  /* 0x0000000d2d167223 */ /* 0x000fe20000000016 */
[----:B------:R-:W-:-:S04]  /*37d0*/  F2FP.F16.F32.PACK_AB R13, R0, R11 ;  /* 0x0000000b000d723e */ /* 0x000fc800000000ff */
[----:B------:R-:W-:Y:S01]  /*37e0*/  F2FP.F16.F32.PACK_AB R15, R22, R9 ;  /* 0x00000009160f723e */ /* 0x000fe200000000ff */
[----:B------:R-:W-:Y:S06]  /*37f0*/  @P6 EXIT ;  /* 0x000000000000694d */ /* 0x000fec0003800000 */
[----:B------:R-:W-:Y:S01]  /*3800*/  STG.E.128 [R4.64], R12 ;  /* 0x0000000c04007986 */ /* 0x000fe2000c101d06 */
[----:B------:R-:W-:Y:S05]  /*3810*/  EXIT ;  /* 0x000000000000794d */ /* 0x000fea0003800000 */
.L_x_0:
[----:B------:R-:W-:-:S00]  /*3820*/  BRA `(.L_x_0) ;  /* 0xfffffff000007947 */ /* 0x000fc0000383ffff */
[----:B------:R-:W-:-:S00]  /*3830*/  NOP ;  /* 0x0000000000007918 */ /* 0x000fc00000000000 */
        /* <DEDUP_REMOVED lines=12> */
.L_x_1:


//--------------------- .nv.global.init           --------------------------
	.section	.nv.global.init,"aw",@progbits
.nv.global.init:
	.type		_$_str,@object
	.size		_$_str,(.L_0 - _$_str)
_$_str:
        /*0000*/ 	.byte	0x5f, 0x5f, 0x43, 0x55, 0x44, 0x41, 0x5f, 0x46, 0x54, 0x5a, 0x00
.L_0:
